//
// Generated by NVIDIA NVVM Compiler
//
// Compiler Build ID: CL-36424714
// Cuda compilation tools, release 13.0, V13.0.88
// Based on NVVM 20.0.0
//

.version 9.0
.target sm_100
.address_size 64

	// .globl	_Z22find_vocab_size_kernelPiS_mm
// _ZZ22find_vocab_size_kernelPiS_mmE5sdata has been demoted
// _ZZ21term_frequency_kernelPiiiPdE7scounts has been demoted
// _ZZ32invert_document_frequency_kernelPiiiiPdE7scounts has been demoted

.visible .entry _Z22find_vocab_size_kernelPiS_mm(
	.param .u64 .ptr .align 1 _Z22find_vocab_size_kernelPiS_mm_param_0,
	.param .u64 .ptr .align 1 _Z22find_vocab_size_kernelPiS_mm_param_1,
	.param .u64 _Z22find_vocab_size_kernelPiS_mm_param_2,
	.param .u64 _Z22find_vocab_size_kernelPiS_mm_param_3
)
{
	.reg .pred 	%p<7>;
	.reg .b32 	%r<17>;
	.reg .b64 	%rd<13>;
	// demoted variable
	.shared .align 4 .b8 _ZZ22find_vocab_size_kernelPiS_mmE5sdata[1024];
	ld.param.u64 	%rd2, [_Z22find_vocab_size_kernelPiS_mm_param_0];
	ld.param.u64 	%rd3, [_Z22find_vocab_size_kernelPiS_mm_param_1];
	ld.param.u64 	%rd4, [_Z22find_vocab_size_kernelPiS_mm_param_2];
	ld.param.u64 	%rd5, [_Z22find_vocab_size_kernelPiS_mm_param_3];
	mov.u32 	%r1, %ctaid.x;
	mov.u32 	%r16, %ntid.x;
	mov.u32 	%r3, %tid.x;
	mad.lo.s32 	%r8, %r1, %r16, %r3;
	cvt.s64.s32 	%rd1, %r8;
	mul.lo.s64 	%rd6, %rd5, %rd4;
	setp.le.u64 	%p1, %rd6, %rd1;
	@%p1 bra 	$L__BB0_6;
	cvta.to.global.u64 	%rd7, %rd2;
	shl.b64 	%rd8, %rd1, 2;
	add.s64 	%rd9, %rd7, %rd8;
	ld.global.u32 	%r9, [%rd9];
	shl.b32 	%r10, %r3, 2;
	mov.u32 	%r11, _ZZ22find_vocab_size_kernelPiS_mmE5sdata;
	add.s32 	%r4, %r11, %r10;
	st.shared.u32 	[%r4], %r9;
	bar.sync 	0;
	setp.lt.u32 	%p2, %r16, 2;
	@%p2 bra 	$L__BB0_6;
$L__BB0_2:
	mov.u32 	%r5, %r16;
	shr.u32 	%r16, %r5, 1;
	setp.ge.u32 	%p3, %r3, %r16;
	@%p3 bra 	$L__BB0_5;
	ld.shared.u32 	%r12, [%r4];
	shl.b32 	%r13, %r16, 2;
	add.s32 	%r14, %r4, %r13;
	ld.shared.u32 	%r7, [%r14];
	setp.ge.s32 	%p4, %r12, %r7;
	@%p4 bra 	$L__BB0_5;
	st.shared.u32 	[%r4], %r7;
$L__BB0_5:
	bar.sync 	0;
	setp.gt.u32 	%p5, %r5, 3;
	@%p5 bra 	$L__BB0_2;
$L__BB0_6:
	setp.ne.s32 	%p6, %r3, 0;
	@%p6 bra 	$L__BB0_8;
	ld.shared.u32 	%r15, [_ZZ22find_vocab_size_kernelPiS_mmE5sdata];
	cvta.to.global.u64 	%rd10, %rd3;
	mul.wide.u32 	%rd11, %r1, 4;
	add.s64 	%rd12, %rd10, %rd11;
	st.global.u32 	[%rd12], %r15;
$L__BB0_8:
	ret;

}
	// .globl	_Z21term_frequency_kernelPiiiPd
.visible .entry _Z21term_frequency_kernelPiiiPd(
	.param .u64 .ptr .align 1 _Z21term_frequency_kernelPiiiPd_param_0,
	.param .u32 _Z21term_frequency_kernelPiiiPd_param_1,
	.param .u32 _Z21term_frequency_kernelPiiiPd_param_2,
	.param .u64 .ptr .align 1 _Z21term_frequency_kernelPiiiPd_param_3
)
{
	.reg .pred 	%p<5>;
	.reg .b32 	%r<25>;
	.reg .b64 	%rd<9>;
	.reg .b64 	%fd<4>;
	// demoted variable
	.shared .align 4 .b8 _ZZ21term_frequency_kernelPiiiPdE7scounts[1024];
	ld.param.u64 	%rd2, [_Z21term_frequency_kernelPiiiPd_param_0];
	ld.param.u32 	%r6, [_Z21term_frequency_kernelPiiiPd_param_2];
	ld.param.u64 	%rd3, [_Z21term_frequency_kernelPiiiPd_param_3];
	mov.u32 	%r1, %tid.x;
	setp.ge.s32 	%p1, %r1, %r6;
	@%p1 bra 	$L__BB1_7;
	mov.u32 	%r7, %ctaid.x;
	cvta.to.global.u64 	%rd4, %rd2;
	mad.lo.s32 	%r2, %r6, %r7, %r1;
	mul.wide.u32 	%rd5, %r2, 4;
	add.s64 	%rd1, %rd4, %rd5;
	ld.global.u32 	%r8, [%rd1];
	shl.b32 	%r9, %r1, 2;
	mov.u32 	%r10, _ZZ21term_frequency_kernelPiiiPdE7scounts;
	add.s32 	%r11, %r10, %r9;
	st.shared.u32 	[%r11], %r8;
	bar.sync 	0;
	setp.lt.u32 	%p2, %r6, 2;
	@%p2 bra 	$L__BB1_6;
	mov.b32 	%r24, 1;
$L__BB1_3:
	shl.b32 	%r4, %r24, 1;
	mul.lo.s32 	%r5, %r4, %r1;
	setp.ge.s32 	%p3, %r5, %r6;
	@%p3 bra 	$L__BB1_5;
	add.s32 	%r13, %r5, %r24;
	shl.b32 	%r14, %r13, 2;
	add.s32 	%r16, %r10, %r14;
	ld.shared.u32 	%r17, [%r16];
	shl.b32 	%r18, %r5, 2;
	add.s32 	%r19, %r10, %r18;
	ld.shared.u32 	%r20, [%r19];
	add.s32 	%r21, %r20, %r17;
	st.shared.u32 	[%r19], %r21;
$L__BB1_5:
	bar.sync 	0;
	setp.lt.s32 	%p4, %r4, %r6;
	mov.u32 	%r24, %r4;
	@%p4 bra 	$L__BB1_3;
$L__BB1_6:
	ld.global.u32 	%r22, [%rd1];
	cvt.rn.f64.s32 	%fd1, %r22;
	ld.shared.u32 	%r23, [_ZZ21term_frequency_kernelPiiiPdE7scounts];
	cvt.rn.f64.s32 	%fd2, %r23;
	div.rn.f64 	%fd3, %fd1, %fd2;
	cvta.to.global.u64 	%rd6, %rd3;
	mul.wide.u32 	%rd7, %r2, 8;
	add.s64 	%rd8, %rd6, %rd7;
	st.global.f64 	[%rd8], %fd3;
$L__BB1_7:
	ret;

}
	// .globl	_Z32invert_document_frequency_kernelPiiiiPd
.visible .entry _Z32invert_document_frequency_kernelPiiiiPd(
	.param .u64 .ptr .align 1 _Z32invert_document_frequency_kernelPiiiiPd_param_0,
	.param .u32 _Z32invert_document_frequency_kernelPiiiiPd_param_1,
	.param .u32 _Z32invert_document_frequency_kernelPiiiiPd_param_2,
	.param .u32 _Z32invert_document_frequency_kernelPiiiiPd_param_3,
	.param .u64 .ptr .align 1 _Z32invert_document_frequency_kernelPiiiiPd_param_4
)
{
	.reg .pred 	%p<10>;
	.reg .b32 	%r<51>;
	.reg .b64 	%rd<9>;
	.reg .b64 	%fd<49>;
	// demoted variable
	.shared .align 4 .b8 _ZZ32invert_document_frequency_kernelPiiiiPdE7scounts[1024];
	ld.param.u64 	%rd1, [_Z32invert_document_frequency_kernelPiiiiPd_param_0];
	ld.param.u32 	%r17, [_Z32invert_document_frequency_kernelPiiiiPd_param_1];
	ld.param.u32 	%r18, [_Z32invert_document_frequency_kernelPiiiiPd_param_2];
	ld.param.u32 	%r19, [_Z32invert_document_frequency_kernelPiiiiPd_param_3];
	ld.param.u64 	%rd2, [_Z32invert_document_frequency_kernelPiiiiPd_param_4];
	mov.u32 	%r1, %ctaid.x;
	mov.u32 	%r2, %tid.x;
	setp.ge.s32 	%p1, %r1, %r18;
	@%p1 bra 	$L__BB2_6;
	cvta.to.global.u64 	%rd3, %rd1;
	mad.lo.s32 	%r20, %r18, %r2, %r1;
	mul.wide.u32 	%rd4, %r20, 4;
	add.s64 	%rd5, %rd3, %rd4;
	ld.global.u32 	%r21, [%rd5];
	setp.ne.s32 	%p2, %r21, 0;
	selp.u32 	%r22, 1, 0, %p2;
	shl.b32 	%r23, %r2, 2;
	mov.u32 	%r24, _ZZ32invert_document_frequency_kernelPiiiiPdE7scounts;
	add.s32 	%r3, %r24, %r23;
	st.shared.u32 	[%r3], %r22;
	bar.sync 	0;
	setp.lt.s32 	%p3, %r17, 1;
	@%p3 bra 	$L__BB2_6;
	add.s32 	%r46, %r17, 1;
$L__BB2_3:
	shr.u32 	%r6, %r46, 1;
	setp.ge.u32 	%p4, %r2, %r6;
	@%p4 bra 	$L__BB2_5;
	shl.b32 	%r25, %r6, 2;
	add.s32 	%r26, %r3, %r25;
	ld.shared.u32 	%r27, [%r26];
	ld.shared.u32 	%r28, [%r3];
	add.s32 	%r29, %r28, %r27;
	st.shared.u32 	[%r3], %r29;
$L__BB2_5:
	bar.sync 	0;
	setp.gt.u32 	%p5, %r46, 3;
	mov.u32 	%r46, %r6;
	@%p5 bra 	$L__BB2_3;
$L__BB2_6:
	ld.shared.u32 	%r31, [_ZZ32invert_document_frequency_kernelPiiiiPdE7scounts];
	add.s32 	%r32, %r31, %r19;
	cvt.rn.f64.s32 	%fd10, %r17;
	cvt.rn.f64.s32 	%fd11, %r32;
	div.rn.f64 	%fd46, %fd10, %fd11;
	{
	.reg .b32 %temp; 
	mov.b64 	{%temp, %r47}, %fd46;
	}
	{
	.reg .b32 %temp; 
	mov.b64 	{%r48, %temp}, %fd46;
	}
	setp.gt.s32 	%p6, %r47, 1048575;
	mov.b32 	%r49, -1023;
	@%p6 bra 	$L__BB2_8;
	mul.f64 	%fd46, %fd46, 0d4350000000000000;
	{
	.reg .b32 %temp; 
	mov.b64 	{%temp, %r47}, %fd46;
	}
	{
	.reg .b32 %temp; 
	mov.b64 	{%r48, %temp}, %fd46;
	}
	mov.b32 	%r49, -1077;
$L__BB2_8:
	add.s32 	%r34, %r47, -1;
	setp.gt.u32 	%p7, %r34, 2146435070;
	@%p7 bra 	$L__BB2_12;
	shr.u32 	%r37, %r47, 20;
	add.s32 	%r50, %r49, %r37;
	and.b32  	%r38, %r47, 1048575;
	or.b32  	%r39, %r38, 1072693248;
	mov.b64 	%fd47, {%r48, %r39};
	setp.lt.u32 	%p9, %r39, 1073127583;
	@%p9 bra 	$L__BB2_11;
	{
	.reg .b32 %temp; 
	mov.b64 	{%r40, %temp}, %fd47;
	}
	{
	.reg .b32 %temp; 
	mov.b64 	{%temp, %r41}, %fd47;
	}
	add.s32 	%r42, %r41, -1048576;
	mov.b64 	%fd47, {%r40, %r42};
	add.s32 	%r50, %r50, 1;
$L__BB2_11:
	add.f64 	%fd13, %fd47, 0dBFF0000000000000;
	add.f64 	%fd14, %fd47, 0d3FF0000000000000;
	rcp.approx.ftz.f64 	%fd15, %fd14;
	neg.f64 	%fd16, %fd14;
	fma.rn.f64 	%fd17, %fd16, %fd15, 0d3FF0000000000000;
	fma.rn.f64 	%fd18, %fd17, %fd17, %fd17;
	fma.rn.f64 	%fd19, %fd18, %fd15, %fd15;
	mul.f64 	%fd20, %fd13, %fd19;
	fma.rn.f64 	%fd21, %fd13, %fd19, %fd20;
	mul.f64 	%fd22, %fd21, %fd21;
	fma.rn.f64 	%fd23, %fd22, 0d3EB1380B3AE80F1E, 0d3ED0EE258B7A8B04;
	fma.rn.f64 	%fd24, %fd23, %fd22, 0d3EF3B2669F02676F;
	fma.rn.f64 	%fd25, %fd24, %fd22, 0d3F1745CBA9AB0956;
	fma.rn.f64 	%fd26, %fd25, %fd22, 0d3F3C71C72D1B5154;
	fma.rn.f64 	%fd27, %fd26, %fd22, 0d3F624924923BE72D;
	fma.rn.f64 	%fd28, %fd27, %fd22, 0d3F8999999999A3C4;
	fma.rn.f64 	%fd29, %fd28, %fd22, 0d3FB5555555555554;
	sub.f64 	%fd30, %fd13, %fd21;
	add.f64 	%fd31, %fd30, %fd30;
	neg.f64 	%fd32, %fd21;
	fma.rn.f64 	%fd33, %fd32, %fd13, %fd31;
	mul.f64 	%fd34, %fd19, %fd33;
	mul.f64 	%fd35, %fd22, %fd29;
	fma.rn.f64 	%fd36, %fd35, %fd21, %fd34;
	xor.b32  	%r43, %r50, -2147483648;
	mov.b32 	%r44, 1127219200;
	mov.b64 	%fd37, {%r43, %r44};
	mov.b32 	%r45, -2147483648;
	mov.b64 	%fd38, {%r45, %r44};
	sub.f64 	%fd39, %fd37, %fd38;
	fma.rn.f64 	%fd40, %fd39, 0d3FE62E42FEFA39EF, %fd21;
	fma.rn.f64 	%fd41, %fd39, 0dBFE62E42FEFA39EF, %fd40;
	sub.f64 	%fd42, %fd41, %fd21;
	sub.f64 	%fd43, %fd36, %fd42;
	fma.rn.f64 	%fd44, %fd39, 0d3C7ABC9E3B39803F, %fd43;
	add.f64 	%fd48, %fd40, %fd44;
	bra.uni 	$L__BB2_13;
$L__BB2_12:
	fma.rn.f64 	%fd12, %fd46, 0d7FF0000000000000, 0d7FF0000000000000;
	{
	.reg .b32 %temp; 
	mov.b64 	{%temp, %r35}, %fd46;
	}
	and.b32  	%r36, %r35, 2147483647;
	setp.eq.s32 	%p8, %r36, 0;
	selp.f64 	%fd48, 0dFFF0000000000000, %fd12, %p8;
$L__BB2_13:
	cvta.to.global.u64 	%rd6, %rd2;
	add.f64 	%fd45, %fd48, 0d3FF0000000000000;
	mul.wide.u32 	%rd7, %r1, 8;
	add.s64 	%rd8, %rd6, %rd7;
	st.global.f64 	[%rd8], %fd45;
	ret;

}


// ===== COMPILED SASS (sm_100) =====

	.target	sm_100

	.elftype	@"ET_EXEC"


//--------------------- .note.nv.tkinfo           --------------------------
	.section	.note.nv.tkinfo,"",@"SHT_NOTE"
	.sectionflags	@"SHF_NOTE_NV_TKINFO"
	.tkinfo
        /*0018*/ 	.word	0x00000002
        /*0030*/ 	.string	""
        /*0030*/ 	.string	"ptxas"
        /*0030*/ 	.string	"Cuda compilation tools, release 13.0, V13.0.88"
        /*0030*/ 	.string	"Build cuda_13.0.r13.0/compiler.36424714_0"
        /*0030*/ 	.string	"-arch sm_100 -m 64 "



//--------------------- .note.nv.cuinfo           --------------------------
	.section	.note.nv.cuinfo,"",@"SHT_NOTE"
	.sectionflags	@"SHF_NOTE_NV_CUINFO"
        /*0018*/ 	.short	0x0002
        /*001a*/ 	.short	0x0064
        /*001c*/ 	.short	0x0082
	.zero		2


//--------------------- .nv.info                  --------------------------
	.section	.nv.info,"",@"SHT_CUDA_INFO"
	.align	4


	//----- nvinfo : EIATTR_REGCOUNT
	.align		4
        /*0000*/ 	.byte	0x04, 0x2f
        /*0002*/ 	.short	(.L_1 - .L_0)
	.align		4
.L_0:
        /*0004*/ 	.word	index@(_Z22find_vocab_size_kernelPiS_mm)
        /*0008*/ 	.word	0x0000000a


	//----- nvinfo : EIATTR_FRAME_SIZE
	.align		4
.L_1:
        /*000c*/ 	.byte	0x04, 0x11
        /*000e*/ 	.short	(.L_3 - .L_2)
	.align		4
.L_2:
        /*0010*/ 	.word	index@(_Z22find_vocab_size_kernelPiS_mm)
        /*0014*/ 	.word	0x00000000


	//----- nvinfo : EIATTR_REGCOUNT
	.align		4
.L_3:
        /*0018*/ 	.byte	0x04, 0x2f
        /*001a*/ 	.short	(.L_5 - .L_4)
	.align		4
.L_4:
        /*001c*/ 	.word	index@(_Z21term_frequency_kernelPiiiPd)
        /*0020*/ 	.word	0x00000019


	//----- nvinfo : EIATTR_FRAME_SIZE
	.align		4
.L_5:
        /*0024*/ 	.byte	0x04, 0x11
        /*0026*/ 	.short	(.L_7 - .L_6)
	.align		4
.L_6:
        /*0028*/ 	.word	index@($__internal_1_$__cuda_sm20_div_rn_f64_full)
        /*002c*/ 	.word	0x00000000


	//----- nvinfo : EIATTR_FRAME_SIZE
	.align		4
.L_7:
        /*0030*/ 	.byte	0x04, 0x11
        /*0032*/ 	.short	(.L_9 - .L_8)
	.align		4
.L_8:
        /*0034*/ 	.word	index@(_Z21term_frequency_kernelPiiiPd)
        /*0038*/ 	.word	0x00000000


	//----- nvinfo : EIATTR_REGCOUNT
	.align		4
.L_9:
        /*003c*/ 	.byte	0x04, 0x2f
        /*003e*/ 	.short	(.L_11 - .L_10)
	.align		4
.L_10:
        /*0040*/ 	.word	index@(_Z32invert_document_frequency_kernelPiiiiPd)
        /*0044*/ 	.word	0x00000019


	//----- nvinfo : EIATTR_FRAME_SIZE
	.align		4
.L_11:
        /*0048*/ 	.byte	0x04, 0x11
        /*004a*/ 	.short	(.L_13 - .L_12)
	.align		4
.L_12:
        /*004c*/ 	.word	index@($__internal_0_$__cuda_sm20_div_rn_f64_full)
        /*0050*/ 	.word	0x00000000


	//----- nvinfo : EIATTR_FRAME_SIZE
	.align		4
.L_13:
        /*0054*/ 	.byte	0x04, 0x11
        /*0056*/ 	.short	(.L_15 - .L_14)
	.align		4
.L_14:
        /*0058*/ 	.word	index@(_Z32invert_document_frequency_kernelPiiiiPd)
        /*005c*/ 	.word	0x00000000


	//----- nvinfo : EIATTR_MIN_STACK_SIZE
	.align		4
.L_15:
        /*0060*/ 	.byte	0x04, 0x12
        /*0062*/ 	.short	(.L_17 - .L_16)
	.align		4
.L_16:
        /*0064*/ 	.word	index@(_Z32invert_document_frequency_kernelPiiiiPd)
        /*0068*/ 	.word	0x00000000


	//----- nvinfo : EIATTR_MIN_STACK_SIZE
	.align		4
.L_17:
        /*006c*/ 	.byte	0x04, 0x12
        /*006e*/ 	.short	(.L_19 - .L_18)
	.align		4
.L_18:
        /*0070*/ 	.word	index@(_Z21term_frequency_kernelPiiiPd)
        /*0074*/ 	.word	0x00000000


	//----- nvinfo : EIATTR_MIN_STACK_SIZE
	.align		4
.L_19:
        /*0078*/ 	.byte	0x04, 0x12
        /*007a*/ 	.short	(.L_21 - .L_20)
	.align		4
.L_20:
        /*007c*/ 	.word	index@(_Z22find_vocab_size_kernelPiS_mm)
        /*0080*/ 	.word	0x00000000
.L_21:


//--------------------- .nv.compat                --------------------------
	.section	.nv.compat,"",@"SHT_CUDA_COMPAT_INFO"
	.align	4
        /*0000*/ 	.byte	0x02, 0x09, 0x00, 0x00, 0x02, 0x02, 0x01, 0x00, 0x02, 0x05, 0x05, 0x00, 0x03, 0x07, 0x01, 0x01
        /*0010*/ 	.byte	0x02, 0x03, 0x00, 0x00, 0x02, 0x06, 0x01, 0x00, 0x04, 0x0b, 0x08, 0x00, 0x01, 0x00, 0x00, 0x00
        /*0020*/ 	.byte	0x00, 0x00, 0x00, 0x00


//--------------------- .nv.info._Z32invert_document_frequency_kernelPiiiiPd --------------------------
	.section	.nv.info._Z32invert_document_frequency_kernelPiiiiPd,"",@"SHT_CUDA_INFO"
	.sectionflags	@""
	.align	4


	//----- nvinfo : EIATTR_CUDA_API_VERSION
	.align		4
        /*0000*/ 	.byte	0x04, 0x37
        /*0002*/ 	.short	(.L_23 - .L_22)
.L_22:
        /*0004*/ 	.word	0x00000082


	//----- nvinfo : EIATTR_KPARAM_INFO
	.align		4
.L_23:
        /*0008*/ 	.byte	0x04, 0x17
        /*000a*/ 	.short	(.L_25 - .L_24)
.L_24:
        /*000c*/ 	.word	0x00000000
        /*0010*/ 	.short	0x0004
        /*0012*/ 	.short	0x0018
        /*0014*/ 	.byte	0x00, 0xf5, 0x21, 0x00


	//----- nvinfo : EIATTR_KPARAM_INFO
	.align		4
.L_25:
        /*0018*/ 	.byte	0x04, 0x17
        /*001a*/ 	.short	(.L_27 - .L_26)
.L_26:
        /*001c*/ 	.word	0x00000000
        /*0020*/ 	.short	0x0003
        /*0022*/ 	.short	0x0010
        /*0024*/ 	.byte	0x00, 0xf0, 0x11, 0x00


	//----- nvinfo : EIATTR_KPARAM_INFO
	.align		4
.L_27:
        /*0028*/ 	.byte	0x04, 0x17
        /*002a*/ 	.short	(.L_29 - .L_28)
.L_28:
        /*002c*/ 	.word	0x00000000
        /*0030*/ 	.short	0x0002
        /*0032*/ 	.short	0x000c
        /*0034*/ 	.byte	0x00, 0xf0, 0x11, 0x00


	//----- nvinfo : EIATTR_KPARAM_INFO
	.align		4
.L_29:
        /*0038*/ 	.byte	0x04, 0x17
        /*003a*/ 	.short	(.L_31 - .L_30)
.L_30:
        /*003c*/ 	.word	0x00000000
        /*0040*/ 	.short	0x0001
        /*0042*/ 	.short	0x0008
        /*0044*/ 	.byte	0x00, 0xf0, 0x11, 0x00


	//----- nvinfo : EIATTR_KPARAM_INFO
	.align		4
.L_31:
        /*0048*/ 	.byte	0x04, 0x17
        /*004a*/ 	.short	(.L_33 - .L_32)
.L_32:
        /*004c*/ 	.word	0x00000000
        /*0050*/ 	.short	0x0000
        /*0052*/ 	.short	0x0000
        /*0054*/ 	.byte	0x00, 0xf5, 0x21, 0x00


	//----- nvinfo : EIATTR_SPARSE_MMA_MASK
	.align		4
.L_33:
        /*0058*/ 	.byte	0x03, 0x50
        /*005a*/ 	.short	0x0000


	//----- nvinfo : EIATTR_MAXREG_COUNT
	.align		4
        /*005c*/ 	.byte	0x03, 0x1b
        /*005e*/ 	.short	0x00ff


	//----- nvinfo : EIATTR_NUM_BARRIERS
	.align		4
        /*0060*/ 	.byte	0x02, 0x4c
        /*0062*/ 	.byte	0x01
	.zero		1


	//----- nvinfo : EIATTR_MERCURY_ISA_VERSION
	.align		4
        /*0064*/ 	.byte	0x03, 0x5f
        /*0066*/ 	.short	0x0101


	//----- nvinfo : EIATTR_VRC_CTA_INIT_COUNT
	.align		4
        /*0068*/ 	.byte	0x02, 0x4a
	.zero		1
	.zero		1


	//----- nvinfo : EIATTR_EXIT_INSTR_OFFSETS
	.align		4
        /*006c*/ 	.byte	0x04, 0x1c
        /*006e*/ 	.short	(.L_35 - .L_34)


	//   ....[0]....
.L_34:
        /*0070*/ 	.word	0x00000930


	//----- nvinfo : EIATTR_CRS_STACK_SIZE
	.align		4
.L_35:
        /*0074*/ 	.byte	0x04, 0x1e
        /*0076*/ 	.short	(.L_37 - .L_36)
.L_36:
        /*0078*/ 	.word	0x00000000


	//----- nvinfo : EIATTR_CBANK_PARAM_SIZE
	.align		4
.L_37:
        /*007c*/ 	.byte	0x03, 0x19
        /*007e*/ 	.short	0x0020


	//----- nvinfo : EIATTR_PARAM_CBANK
	.align		4
        /*0080*/ 	.byte	0x04, 0x0a
        /*0082*/ 	.short	(.L_39 - .L_38)
	.align		4
.L_38:
        /*0084*/ 	.word	index@(.nv.constant0._Z32invert_document_frequency_kernelPiiiiPd)
        /*0088*/ 	.short	0x0380
        /*008a*/ 	.short	0x0020


	//----- nvinfo : EIATTR_SW_WAR
	.align		4
.L_39:
        /*008c*/ 	.byte	0x04, 0x36
        /*008e*/ 	.short	(.L_41 - .L_40)
.L_40:
        /*0090*/ 	.word	0x00000008
.L_41:


//--------------------- .nv.info._Z21term_frequency_kernelPiiiPd --------------------------
	.section	.nv.info._Z21term_frequency_kernelPiiiPd,"",@"SHT_CUDA_INFO"
	.sectionflags	@""
	.align	4


	//----- nvinfo : EIATTR_CUDA_API_VERSION
	.align		4
        /*0000*/ 	.byte	0x04, 0x37
        /*0002*/ 	.short	(.L_43 - .L_42)
.L_42:
        /*0004*/ 	.word	0x00000082


	//----- nvinfo : EIATTR_KPARAM_INFO
	.align		4
.L_43:
        /*0008*/ 	.byte	0x04, 0x17
        /*000a*/ 	.short	(.L_45 - .L_44)
.L_44:
        /*000c*/ 	.word	0x00000000
        /*0010*/ 	.short	0x0003
        /*0012*/ 	.short	0x0010
        /*0014*/ 	.byte	0x00, 0xf5, 0x21, 0x00


	//----- nvinfo : EIATTR_KPARAM_INFO
	.align		4
.L_45:
        /*0018*/ 	.byte	0x04, 0x17
        /*001a*/ 	.short	(.L_47 - .L_46)
.L_46:
        /*001c*/ 	.word	0x00000000
        /*0020*/ 	.short	0x0002
        /*0022*/ 	.short	0x000c
        /*0024*/ 	.byte	0x00, 0xf0, 0x11, 0x00


	//----- nvinfo : EIATTR_KPARAM_INFO
	.align		4
.L_47:
        /*0028*/ 	.byte	0x04, 0x17
        /*002a*/ 	.short	(.L_49 - .L_48)
.L_48:
        /*002c*/ 	.word	0x00000000
        /*0030*/ 	.short	0x0001
        /*0032*/ 	.short	0x0008
        /*0034*/ 	.byte	0x00, 0xf0, 0x11, 0x00


	//----- nvinfo : EIATTR_KPARAM_INFO
	.align		4
.L_49:
        /*0038*/ 	.byte	0x04, 0x17
        /*003a*/ 	.short	(.L_51 - .L_50)
.L_50:
        /*003c*/ 	.word	0x00000000
        /*0040*/ 	.short	0x0000
        /*0042*/ 	.short	0x0000
        /*0044*/ 	.byte	0x00, 0xf5, 0x21, 0x00


	//----- nvinfo : EIATTR_SPARSE_MMA_MASK
	.align		4
.L_51:
        /*0048*/ 	.byte	0x03, 0x50
        /*004a*/ 	.short	0x0000


	//----- nvinfo : EIATTR_MAXREG_COUNT
	.align		4
        /*004c*/ 	.byte	0x03, 0x1b
        /*004e*/ 	.short	0x00ff


	//----- nvinfo : EIATTR_NUM_BARRIERS
	.align		4
        /*0050*/ 	.byte	0x02, 0x4c
        /*0052*/ 	.byte	0x01
	.zero		1


	//----- nvinfo : EIATTR_MERCURY_ISA_VERSION
	.align		4
        /*0054*/ 	.byte	0x03, 0x5f
        /*0056*/ 	.short	0x0101


	//----- nvinfo : EIATTR_VRC_CTA_INIT_COUNT
	.align		4
        /*0058*/ 	.byte	0x02, 0x4a
	.zero		1
	.zero		1


	//----- nvinfo : EIATTR_EXIT_INSTR_OFFSETS
	.align		4
        /*005c*/ 	.byte	0x04, 0x1c
        /*005e*/ 	.short	(.L_53 - .L_52)


	//   ....[0]....
.L_52:
        /*0060*/ 	.word	0x00000040


	//   ....[1]....
        /*0064*/ 	.word	0x000003f0


	//----- nvinfo : EIATTR_CRS_STACK_SIZE
	.align		4
.L_53:
        /*0068*/ 	.byte	0x04, 0x1e
        /*006a*/ 	.short	(.L_55 - .L_54)
.L_54:
        /*006c*/ 	.word	0x00000000


	//----- nvinfo : EIATTR_CBANK_PARAM_SIZE
	.align		4
.L_55:
        /*0070*/ 	.byte	0x03, 0x19
        /*0072*/ 	.short	0x0018


	//----- nvinfo : EIATTR_PARAM_CBANK
	.align		4
        /*0074*/ 	.byte	0x04, 0x0a
        /*0076*/ 	.short	(.L_57 - .L_56)
	.align		4
.L_56:
        /*0078*/ 	.word	index@(.nv.constant0._Z21term_frequency_kernelPiiiPd)
        /*007c*/ 	.short	0x0380
        /*007e*/ 	.short	0x0018


	//----- nvinfo : EIATTR_SW_WAR
	.align		4
.L_57:
        /*0080*/ 	.byte	0x04, 0x36
        /*0082*/ 	.short	(.L_59 - .L_58)
.L_58:
        /*0084*/ 	.word	0x00000008
.L_59:


//--------------------- .nv.info._Z22find_vocab_size_kernelPiS_mm --------------------------
	.section	.nv.info._Z22find_vocab_size_kernelPiS_mm,"",@"SHT_CUDA_INFO"
	.sectionflags	@""
	.align	4


	//----- nvinfo : EIATTR_CUDA_API_VERSION
	.align		4
        /*0000*/ 	.byte	0x04, 0x37
        /*0002*/ 	.short	(.L_61 - .L_60)
.L_60:
        /*0004*/ 	.word	0x00000082


	//----- nvinfo : EIATTR_KPARAM_INFO
	.align		4
.L_61:
        /*0008*/ 	.byte	0x04, 0x17
        /*000a*/ 	.short	(.L_63 - .L_62)
.L_62:
        /*000c*/ 	.word	0x00000000
        /*0010*/ 	.short	0x0003
        /*0012*/ 	.short	0x0018
        /*0014*/ 	.byte	0x00, 0xf0, 0x21, 0x00


	//----- nvinfo : EIATTR_KPARAM_INFO
	.align		4
.L_63:
        /*0018*/ 	.byte	0x04, 0x17
        /*001a*/ 	.short	(.L_65 - .L_64)
.L_64:
        /*001c*/ 	.word	0x00000000
        /*0020*/ 	.short	0x0002
        /*0022*/ 	.short	0x0010
        /*0024*/ 	.byte	0x00, 0xf0, 0x21, 0x00


	//----- nvinfo : EIATTR_KPARAM_INFO
	.align		4
.L_65:
        /*0028*/ 	.byte	0x04, 0x17
        /*002a*/ 	.short	(.L_67 - .L_66)
.L_66:
        /*002c*/ 	.word	0x00000000
        /*0030*/ 	.short	0x0001
        /*0032*/ 	.short	0x0008
        /*0034*/ 	.byte	0x00, 0xf5, 0x21, 0x00


	//----- nvinfo : EIATTR_KPARAM_INFO
	.align		4
.L_67:
        /*0038*/ 	.byte	0x04, 0x17
        /*003a*/ 	.short	(.L_69 - .L_68)
.L_68:
        /*003c*/ 	.word	0x00000000
        /*0040*/ 	.short	0x0000
        /*0042*/ 	.short	0x0000
        /*0044*/ 	.byte	0x00, 0xf5, 0x21, 0x00


	//----- nvinfo : EIATTR_SPARSE_MMA_MASK
	.align		4
.L_69:
        /*0048*/ 	.byte	0x03, 0x50
        /*004a*/ 	.short	0x0000


	//----- nvinfo : EIATTR_MAXREG_COUNT
	.align		4
        /*004c*/ 	.byte	0x03, 0x1b
        /*004e*/ 	.short	0x00ff


	//----- nvinfo : EIATTR_NUM_BARRIERS
	.align		4
        /*0050*/ 	.byte	0x02, 0x4c
        /*0052*/ 	.byte	0x01
	.zero		1


	//----- nvinfo : EIATTR_MERCURY_ISA_VERSION
	.align		4
        /*0054*/ 	.byte	0x03, 0x5f
        /*0056*/ 	.short	0x0101


	//----- nvinfo : EIATTR_VRC_CTA_INIT_COUNT
	.align		4
        /*0058*/ 	.byte	0x02, 0x4a
	.zero		1
	.zero		1


	//----- nvinfo : EIATTR_EXIT_INSTR_OFFSETS
	.align		4
        /*005c*/ 	.byte	0x04, 0x1c
        /*005e*/ 	.short	(.L_71 - .L_70)


	//   ....[0]....
.L_70:
        /*0060*/ 	.word	0x000002d0


	//   ....[1]....
        /*0064*/ 	.word	0x00000350


	//----- nvinfo : EIATTR_CRS_STACK_SIZE
	.align		4
.L_71:
        /*0068*/ 	.byte	0x04, 0x1e
        /*006a*/ 	.short	(.L_73 - .L_72)
.L_72:
        /*006c*/ 	.word	0x00000000


	//----- nvinfo : EIATTR_CBANK_PARAM_SIZE
	.align		4
.L_73:
        /*0070*/ 	.byte	0x03, 0x19
        /*0072*/ 	.short	0x0020


	//----- nvinfo : EIATTR_PARAM_CBANK
	.align		4
        /*0074*/ 	.byte	0x04, 0x0a
        /*0076*/ 	.short	(.L_75 - .L_74)
	.align		4
.L_74:
        /*0078*/ 	.word	index@(.nv.constant0._Z22find_vocab_size_kernelPiS_mm)
        /*007c*/ 	.short	0x0380
        /*007e*/ 	.short	0x0020


	//----- nvinfo : EIATTR_SW_WAR
	.align		4
.L_75:
        /*0080*/ 	.byte	0x04, 0x36
        /*0082*/ 	.short	(.L_77 - .L_76)
.L_76:
        /*0084*/ 	.word	0x00000008
.L_77:


//--------------------- .nv.callgraph             --------------------------
	.section	.nv.callgraph,"",@"SHT_CUDA_CALLGRAPH"
	.align	4
	.sectionentsize	8
	.align		4
        /*0000*/ 	.word	0x00000000
	.align		4
        /*0004*/ 	.word	0xffffffff
	.align		4
        /*0008*/ 	.word	0x00000000
	.align		4
        /*000c*/ 	.word	0xfffffffe
	.align		4
        /*0010*/ 	.word	0x00000000
	.align		4
        /*0014*/ 	.word	0xfffffffd
	.align		4
        /*0018*/ 	.word	0x00000000
	.align		4
        /*001c*/ 	.word	0xfffffffc


//--------------------- .text._Z32invert_document_frequency_kernelPiiiiPd --------------------------
	.section	.text._Z32invert_document_frequency_kernelPiiiiPd,"ax",@progbits
	.align	128
        .global         _Z32invert_document_frequency_kernelPiiiiPd
        .type           _Z32invert_document_frequency_kernelPiiiiPd,@function
        .size           _Z32invert_document_frequency_kernelPiiiiPd,(.L_x_26 - _Z32invert_document_frequency_kernelPiiiiPd)
        .other          _Z32invert_document_frequency_kernelPiiiiPd,@"STO_CUDA_ENTRY STV_DEFAULT"
_Z32invert_document_frequency_kernelPiiiiPd:
.text._Z32invert_document_frequency_kernelPiiiiPd:
[----:B------:R-:W-:Y:S01]  /*0000*/  LDC R1, c[0x0][0x37c] ;  /* 0x0000df00ff017b82 */ /* 0x000fe20000000800 */
[----:B------:R-:W0:Y:S01]  /*0010*/  S2R R0, SR_CTAID.X ;  /* 0x0000000000007919 */ /* 0x000e220000002500 */
[----:B------:R-:W0:Y:S01]  /*0020*/  LDCU UR4, c[0x0][0x38c] ;  /* 0x00007180ff0477ac */ /* 0x000e220008000800 */
[----:B------:R-:W1:Y:S01]  /*0030*/  LDCU.64 UR6, c[0x0][0x358] ;  /* 0x00006b00ff0677ac */ /* 0x000e620008000a00 */
[----:B0-----:R-:W-:-:S13]  /*0040*/  ISETP.GE.AND P0, PT, R0, UR4, PT ;  /* 0x0000000400007c0c */ /* 0x001fda000bf06270 */
[----:B-1----:R-:W-:Y:S05]  /*0050*/  @P0 BRA `(.L_x_0) ;  /* 0x0000000000740947 */ /* 0x002fea0003800000 */
[----:B------:R-:W0:Y:S01]  /*0060*/  S2R R7, SR_TID.X ;  /* 0x0000000000077919 */ /* 0x000e220000002100 */
[----:B------:R-:W1:Y:S01]  /*0070*/  LDC.64 R2, c[0x0][0x380] ;  /* 0x0000e000ff027b82 */ /* 0x000e620000000a00 */
[----:B0-----:R-:W-:-:S04]  /*0080*/  IMAD R5, R7, UR4, R0 ;  /* 0x0000000407057c24 */ /* 0x001fc8000f8e0200 */
[----:B-1----:R-:W-:-:S06]  /*0090*/  IMAD.WIDE.U32 R2, R5, 0x4, R2 ;  /* 0x0000000405027825 */ /* 0x002fcc00078e0002 */
[----:B------:R-:W2:Y:S01]  /*00a0*/  LDG.E R2, desc[UR6][R2.64] ;  /* 0x0000000602027981 */ /* 0x000ea2000c1e1900 */
[----:B------:R-:W0:Y:S01]  /*00b0*/  S2UR UR5, SR_CgaCtaId ;  /* 0x00000000000579c3 */ /* 0x000e220000008800 */
[----:B------:R-:W-:Y:S02]  /*00c0*/  UMOV UR4, 0x400 ;  /* 0x0000040000047882 */ /* 0x000fe40000000000 */
[----:B0-----:R-:W-:-:S06]  /*00d0*/  ULEA UR4, UR5, UR4, 0x18 ;  /* 0x0000000405047291 */ /* 0x001fcc000f8ec0ff */
[----:B------:R-:W-:-:S05]  /*00e0*/  LEA R5, R7, UR4, 0x2 ;  /* 0x0000000407057c11 */ /* 0x000fca000f8e10ff */
[----:B------:R-:W0:Y:S02]  /*00f0*/  LDCU UR4, c[0x0][0x388] ;  /* 0x00007100ff0477ac */ /* 0x000e240008000800 */
[----:B0-----:R-:W-:Y:S01]  /*0100*/  UISETP.GE.AND UP0, UPT, UR4, 0x1, UPT ;  /* 0x000000010400788c */ /* 0x001fe2000bf06270 */
[----:B--2---:R-:W-:-:S04]  /*0110*/  ISETP.NE.AND P0, PT, R2, RZ, PT ;  /* 0x000000ff0200720c */ /* 0x004fc80003f05270 */
[----:B------:R-:W-:-:S05]  /*0120*/  SEL R4, RZ, 0x1, !P0 ;  /* 0x00000001ff047807 */ /* 0x000fca0004000000 */
[----:B------:R0:W-:Y:S01]  /*0130*/  STS [R5], R4 ;  /* 0x0000000405007388 */ /* 0x0001e20000000800 */
[----:B------:R-:W-:Y:S06]  /*0140*/  BAR.SYNC.DEFER_BLOCKING 0x0 ;  /* 0x0000000000007b1d */ /* 0x000fec0000010000 */
[----:B------:R-:W-:Y:S05]  /*0150*/  BRA.U !UP0, `(.L_x_0) ;  /* 0x0000000108347547 */ /* 0x000fea000b800000 */
[----:B------:R-:W-:-:S06]  /*0160*/  UIADD3 UR4, UPT, UPT, UR4, 0x1, URZ ;  /* 0x0000000104047890 */ /* 0x000fcc000fffe0ff */
[----:B------:R-:W-:-:S07]  /*0170*/  IMAD.U32 R2, RZ, RZ, UR4 ;  /* 0x00000004ff027e24 */ /* 0x000fce000f8e00ff */
.L_x_1:
[----:B------:R-:W-:-:S04]  /*0180*/  SHF.R.U32.HI R6, RZ, 0x1, R2 ;  /* 0x00000001ff067819 */ /* 0x000fc80000011602 */
[----:B------:R-:W-:-:S13]  /*0190*/  ISETP.GE.U32.AND P0, PT, R7, R6, PT ;  /* 0x000000060700720c */ /* 0x000fda0003f06070 */
[----:B------:R-:W-:Y:S01]  /*01a0*/  @!P0 IMAD R3, R6, 0x4, R5 ;  /* 0x0000000406038824 */ /* 0x000fe200078e0205 */
[----:B0-----:R-:W-:Y:S05]  /*01b0*/  @!P0 LDS R4, [R5] ;  /* 0x0000000005048984 */ /* 0x001fea0000000800 */
[----:B------:R-:W0:Y:S02]  /*01c0*/  @!P0 LDS R3, [R3] ;  /* 0x0000000003038984 */ /* 0x000e240000000800 */
[----:B0-----:R-:W-:-:S05]  /*01d0*/  @!P0 IMAD.IADD R4, R3, 0x1, R4 ;  /* 0x0000000103048824 */ /* 0x001fca00078e0204 */
[----:B------:R1:W-:Y:S01]  /*01e0*/  @!P0 STS [R5], R4 ;  /* 0x0000000405008388 */ /* 0x0003e20000000800 */
[----:B------:R-:W-:Y:S01]  /*01f0*/  BAR.SYNC.DEFER_BLOCKING 0x0 ;  /* 0x0000000000007b1d */ /* 0x000fe20000010000 */
[----:B------:R-:W-:Y:S01]  /*0200*/  ISETP.GT.U32.AND P0, PT, R2, 0x3, PT ;  /* 0x000000030200780c */ /* 0x000fe20003f04070 */
[----:B------:R-:W-:-:S12]  /*0210*/  IMAD.MOV.U32 R2, RZ, RZ, R6 ;  /* 0x000000ffff027224 */ /* 0x000fd800078e0006 */
[----:B-1----:R-:W-:Y:S05]  /*0220*/  @P0 BRA `(.L_x_1) ;  /* 0xfffffffc00d40947 */ /* 0x002fea000383ffff */
.L_x_0:
[----:B------:R-:W1:Y:S01]  /*0230*/  S2UR UR5, SR_CgaCtaId ;  /* 0x00000000000579c3 */ /* 0x000e620000008800 */
[----:B------:R-:W-:Y:S02]  /*0240*/  UMOV UR4, 0x400 ;  /* 0x0000040000047882 */ /* 0x000fe40000000000 */
[----:B-1----:R-:W-:-:S09]  /*0250*/  ULEA UR4, UR5, UR4, 0x18 ;  /* 0x0000000405047291 */ /* 0x002fd2000f8ec0ff */
[----:B------:R-:W0:Y:S02]  /*0260*/  LDS R2, [UR4] ;  /* 0x00000004ff027984 */ /* 0x000e240008000800 */
[----:B------:R-:W0:Y:S02]  /*0270*/  LDCU UR4, c[0x0][0x390] ;  /* 0x00007200ff0477ac */ /* 0x000e240008000800 */
[----:B0-----:R-:W-:Y:S01]  /*0280*/  VIADD R4, R2, UR4 ;  /* 0x0000000402047c36 */ /* 0x001fe20008000000 */
[----:B------:R-:W0:Y:S01]  /*0290*/  LDCU UR4, c[0x0][0x388] ;  /* 0x00007100ff0477ac */ /* 0x000e220008000800 */
[----:B------:R-:W-:-:S04]  /*02a0*/  IMAD.MOV.U32 R2, RZ, RZ, 0x1 ;  /* 0x00000001ff027424 */ /* 0x000fc800078e00ff */
[----:B------:R-:W1:Y:S08]  /*02b0*/  I2F.F64 R4, R4 ;  /* 0x0000000400047312 */ /* 0x000e700000201c00 */
[----:B-1----:R-:W1:Y:S02]  /*02c0*/  MUFU.RCP64H R3, R5 ;  /* 0x0000000500037308 */ /* 0x002e640000001800 */
[----:B-1----:R-:W-:-:S08]  /*02d0*/  DFMA R6, -R4, R2, 1 ;  /* 0x3ff000000406742b */ /* 0x002fd00000000102 */
[----:B------:R-:W-:-:S08]  /*02e0*/  DFMA R6, R6, R6, R6 ;  /* 0x000000060606722b */ /* 0x000fd00000000006 */
[----:B------:R-:W-:Y:S02]  /*02f0*/  DFMA R2, R2, R6, R2 ;  /* 0x000000060202722b */ /* 0x000fe40000000002 */
[----:B0-----:R-:W0:Y:S06]  /*0300*/  I2F.F64 R6, UR4 ;  /* 0x0000000400067d12 */ /* 0x001e2c0008201c00 */
[----:B------:R-:W-:-:S08]  /*0310*/  DFMA R8, -R4, R2, 1 ;  /* 0x3ff000000408742b */ /* 0x000fd00000000102 */
[----:B------:R-:W-:Y:S01]  /*0320*/  DFMA R2, R2, R8, R2 ;  /* 0x000000080202722b */ /* 0x000fe20000000002 */
[----:B0-----:R-:W-:-:S07]  /*0330*/  FSETP.GEU.AND P1, PT, |R7|, 6.5827683646048100446e-37, PT ;  /* 0x036000000700780b */ /* 0x001fce0003f2e200 */
[----:B------:R-:W-:-:S08]  /*0340*/  DMUL R8, R6, R2 ;  /* 0x0000000206087228 */ /* 0x000fd00000000000 */
[----:B------:R-:W-:-:S08]  /*0350*/  DFMA R10, -R4, R8, R6 ;  /* 0x00000008040a722b */ /* 0x000fd00000000106 */
[----:B------:R-:W-:-:S10]  /*0360*/  DFMA R2, R2, R10, R8 ;  /* 0x0000000a0202722b */ /* 0x000fd40000000008 */
[----:B------:R-:W-:-:S05]  /*0370*/  FFMA R8, RZ, R5, R3 ;  /* 0x00000005ff087223 */ /* 0x000fca0000000003 */
[----:B------:R-:W-:-:S13]  /*0380*/  FSETP.GT.AND P0, PT, |R8|, 1.469367938527859385e-39, PT ;  /* 0x001000000800780b */ /* 0x000fda0003f04200 */
[----:B------:R-:W-:Y:S05]  /*0390*/  @P0 BRA P1, `(.L_x_2) ;  /* 0x0000000000080947 */ /* 0x000fea0000800000 */
[----:B------:R-:W-:-:S07]  /*03a0*/  MOV R10, 0x3c0 ;  /* 0x000003c0000a7802 */ /* 0x000fce0000000f00 */
[----:B------:R-:W-:Y:S05]  /*03b0*/  CALL.REL.NOINC `($__internal_0_$__cuda_sm20_div_rn_f64_full) ;  /* 0x0000000400607944 */ /* 0x000fea0003c00000 */
.L_x_2:
[----:B------:R-:W-:Y:S01]  /*03c0*/  ISETP.GT.AND P0, PT, R3, 0xfffff, PT ;  /* 0x000fffff0300780c */ /* 0x000fe20003f04270 */
[----:B------:R-:W-:Y:S02]  /*03d0*/  IMAD.MOV.U32 R6, RZ, RZ, R2 ;  /* 0x000000ffff067224 */ /* 0x000fe400078e0002 */
[--C-:B------:R-:W-:Y:S02]  /*03e0*/  IMAD.MOV.U32 R7, RZ, RZ, R3.reuse ;  /* 0x000000ffff077224 */ /* 0x100fe400078e0003 */
[----:B------:R-:W-:-:S08]  /*03f0*/  IMAD.MOV.U32 R4, RZ, RZ, R3 ;  /* 0x000000ffff047224 */ /* 0x000fd000078e0003 */
[----:B------:R-:W-:-:S10]  /*0400*/  @!P0 DMUL R6, R6, 1.80143985094819840000e+16 ;  /* 0x4350000006068828 */ /* 0x000fd40000000000 */
[----:B------:R-:W-:Y:S02]  /*0410*/  @!P0 IMAD.MOV.U32 R4, RZ, RZ, R7 ;  /* 0x000000ffff048224 */ /* 0x000fe400078e0007 */
[----:B------:R-:W-:Y:S02]  /*0420*/  @!P0 IMAD.MOV.U32 R2, RZ, RZ, R6 ;  /* 0x000000ffff028224 */ /* 0x000fe400078e0006 */
[----:B------:R-:W-:-:S05]  /*0430*/  VIADD R3, R4, 0xffffffff ;  /* 0xffffffff04037836 */ /* 0x000fca0000000000 */
[----:B------:R-:W-:Y:S01]  /*0440*/  ISETP.GT.U32.AND P1, PT, R3, 0x7feffffe, PT ;  /* 0x7feffffe0300780c */ /* 0x000fe20003f24070 */
[----:B------:R-:W-:Y:S02]  /*0450*/  IMAD.MOV.U32 R3, RZ, RZ, -0x3ff ;  /* 0xfffffc01ff037424 */ /* 0x000fe400078e00ff */
[----:B------:R-:W-:-:S10]  /*0460*/  @!P0 IMAD.MOV.U32 R3, RZ, RZ, -0x435 ;  /* 0xfffffbcbff038424 */ /* 0x000fd400078e00ff */
[----:B------:R-:W-:Y:S05]  /*0470*/  @P1 BRA `(.L_x_3) ;  /* 0x0000000400041947 */ /* 0x000fea0003800000 */
[C---:B------:R-:W-:Y:S01]  /*0480*/  LOP3.LUT R5, R4.reuse, 0xfffff, RZ, 0xc0, !PT ;  /* 0x000fffff04057812 */ /* 0x040fe200078ec0ff */
[----:B------:R-:W-:Y:S01]  /*0490*/  IMAD.MOV.U32 R6, RZ, RZ, R2 ;  /* 0x000000ffff067224 */ /* 0x000fe200078e0002 */
[----:B------:R-:W-:Y:S01]  /*04a0*/  UMOV UR4, 0x3ae80f1e ;  /* 0x3ae80f1e00047882 */ /* 0x000fe20000000000 */
[----:B------:R-:W-:Y:S01]  /*04b0*/  IMAD.MOV.U32 R8, RZ, RZ, RZ ;  /* 0x000000ffff087224 */ /* 0x000fe200078e00ff */
[----:B------:R-:W-:Y:S01]  /*04c0*/  LOP3.LUT R7, R5, 0x3ff00000, RZ, 0xfc, !PT ;  /* 0x3ff0000005077812 */ /* 0x000fe200078efcff */
[----:B------:R-:W-:Y:S01]  /*04d0*/  IMAD.MOV.U32 R16, RZ, RZ, -0x748574fc ;  /* 0x8b7a8b04ff107424 */ /* 0x000fe200078e00ff */
[----:B------:R-:W-:Y:S01]  /*04e0*/  UMOV UR5, 0x3eb1380b ;  /* 0x3eb1380b00057882 */ /* 0x000fe20000000000 */
[----:B------:R-:W-:Y:S01]  /*04f0*/  IMAD.MOV.U32 R17, RZ, RZ, 0x3ed0ee25 ;  /* 0x3ed0ee25ff117424 */ /* 0x000fe200078e00ff */
[----:B------:R-:W-:Y:S01]  /*0500*/  ISETP.GE.U32.AND P0, PT, R7, 0x3ff6a09f, PT ;  /* 0x3ff6a09f0700780c */ /* 0x000fe20003f06070 */
[----:B------:R-:W-:Y:S01]  /*0510*/  UMOV UR8, 0x80000000 ;  /* 0x8000000000087882 */ /* 0x000fe20000000000 */
[----:B------:R-:W-:Y:S01]  /*0520*/  LEA.HI R4, R4, R3, RZ, 0xc ;  /* 0x0000000304047211 */ /* 0x000fe200078f60ff */
[----:B------:R-:W-:-:S10]  /*0530*/  UMOV UR9, 0x43300000 ;  /* 0x4330000000097882 */ /* 0x000fd40000000000 */
[----:B------:R-:W-:Y:S02]  /*0540*/  @P0 VIADD R5, R7, 0xfff00000 ;  /* 0xfff0000007050836 */ /* 0x000fe40000000000 */
[----:B------:R-:W-:Y:S02]  /*0550*/  @P0 VIADD R4, R4, 0x1 ;  /* 0x0000000104040836 */ /* 0x000fe40000000000 */
[----:B------:R-:W-:-:S06]  /*0560*/  @P0 IMAD.MOV.U32 R7, RZ, RZ, R5 ;  /* 0x000000ffff070224 */ /* 0x000fcc00078e0005 */
[C---:B------:R-:W-:Y:S02]  /*0570*/  DADD R14, R6.reuse, 1 ;  /* 0x3ff00000060e7429 */ /* 0x040fe40000000000 */
[----:B------:R-:W-:-:S04]  /*0580*/  DADD R6, R6, -1 ;  /* 0xbff0000006067429 */ /* 0x000fc80000000000 */
[----:B------:R-:W0:Y:S02]  /*0590*/  MUFU.RCP64H R9, R15 ;  /* 0x0000000f00097308 */ /* 0x000e240000001800 */
[----:B0-----:R-:W-:-:S08]  /*05a0*/  DFMA R10, -R14, R8, 1 ;  /* 0x3ff000000e0a742b */ /* 0x001fd00000000108 */
[----:B------:R-:W-:-:S08]  /*05b0*/  DFMA R10, R10, R10, R10 ;  /* 0x0000000a0a0a722b */ /* 0x000fd0000000000a */
[----:B------:R-:W-:-:S08]  /*05c0*/  DFMA R8, R8, R10, R8 ;  /* 0x0000000a0808722b */ /* 0x000fd00000000008 */
[----:B------:R-:W-:-:S08]  /*05d0*/  DMUL R10, R6, R8 ;  /* 0x00000008060a7228 */ /* 0x000fd00000000000 */
[----:B------:R-:W-:-:S08]  /*05e0*/  DFMA R10, R6, R8, R10 ;  /* 0x00000008060a722b */ /* 0x000fd0000000000a */
[----:B------:R-:W-:Y:S02]  /*05f0*/  DMUL R12, R10, R10 ;  /* 0x0000000a0a0c7228 */ /* 0x000fe40000000000 */
[----:B------:R-:W-:-:S06]  /*0600*/  DADD R2, R6, -R10 ;  /* 0x0000000006027229 */ /* 0x000fcc000000080a */
[----:B------:R-:W-:Y:S01]  /*0610*/  DFMA R14, R12, UR4, R16 ;  /* 0x000000040c0e7c2b */ /* 0x000fe20008000010 */
[----:B------:R-:W-:Y:S01]  /*0620*/  UMOV UR4, 0x9f02676f ;  /* 0x9f02676f00047882 */ /* 0x000fe20000000000 */
[----:B------:R-:W-:Y:S01]  /*0630*/  UMOV UR5, 0x3ef3b266 ;  /* 0x3ef3b26600057882 */ /* 0x000fe20000000000 */
[----:B------:R-:W-:Y:S01]  /*0640*/  LOP3.LUT R16, R4, 0x80000000, RZ, 0x3c, !PT ;  /* 0x8000000004107812 */ /* 0x000fe200078e3cff */
[----:B------:R-:W-:Y:S01]  /*0650*/  IMAD.MOV.U32 R17, RZ, RZ, 0x43300000 ;  /* 0x43300000ff117424 */ /* 0x000fe200078e00ff */
[----:B------:R-:W-:-:S03]  /*0660*/  DADD R4, R2, R2 ;  /* 0x0000000002047229 */ /* 0x000fc60000000002 */
[----:B------:R-:W-:Y:S01]  /*0670*/  DFMA R14, R12, R14, UR4 ;  /* 0x000000040c0e7e2b */ /* 0x000fe2000800000e */
[----:B------:R-:W-:Y:S01]  /*0680*/  UMOV UR4, 0xa9ab0956 ;  /* 0xa9ab095600047882 */ /* 0x000fe20000000000 */
[----:B------:R-:W-:Y:S01]  /*0690*/  UMOV UR5, 0x3f1745cb ;  /* 0x3f1745cb00057882 */ /* 0x000fe20000000000 */
[----:B------:R-:W-:Y:S01]  /*06a0*/  DADD R2, R16, -UR8 ;  /* 0x8000000810027e29 */ /* 0x000fe20008000000 */
[----:B------:R-:W-:Y:S01]  /*06b0*/  UMOV UR8, 0xfefa39ef ;  /* 0xfefa39ef00087882 */ /* 0x000fe20000000000 */
[----:B------:R-:W-:Y:S01]  /*06c0*/  UMOV UR9, 0x3fe62e42 ;  /* 0x3fe62e4200097882 */ /* 0x000fe20000000000 */
[----:B------:R-:W-:Y:S02]  /*06d0*/  DFMA R6, R6, -R10, R4 ;  /* 0x8000000a0606722b */ /* 0x000fe40000000004 */
[----:B------:R-:W-:Y:S01]  /*06e0*/  DFMA R14, R12, R14, UR4 ;  /* 0x000000040c0e7e2b */ /* 0x000fe2000800000e */
[----:B------:R-:W-:Y:S01]  /*06f0*/  UMOV UR4, 0x2d1b5154 ;  /* 0x2d1b515400047882 */ /* 0x000fe20000000000 */
[----:B------:R-:W-:Y:S01]  /*0700*/  UMOV UR5, 0x3f3c71c7 ;  /* 0x3f3c71c700057882 */ /* 0x000fe20000000000 */
[----:B------:R-:W-:-:S03]  /*0710*/  DFMA R4, R2, UR8, R10 ;  /* 0x0000000802047c2b */ /* 0x000fc6000800000a */
[----:B------:R-:W-:Y:S02]  /*0720*/  DMUL R6, R8, R6 ;  /* 0x0000000608067228 */ /* 0x000fe40000000000 */
[----:B------:R-:W-:Y:S01]  /*0730*/  DFMA R14, R12, R14, UR4 ;  /* 0x000000040c0e7e2b */ /* 0x000fe2000800000e */
[----:B------:R-:W-:Y:S01]  /*0740*/  UMOV UR4, 0x923be72d ;  /* 0x923be72d00047882 */ /* 0x000fe20000000000 */
[----:B------:R-:W-:-:S06]  /*0750*/  UMOV UR5, 0x3f624924 ;  /* 0x3f62492400057882 */ /* 0x000fcc0000000000 */
        /* <DEDUP_REMOVED lines=8> */
[----:B------:R-:W-:Y:S02]  /*07e0*/  UMOV UR5, 0x3fe62e42 ;  /* 0x3fe62e4200057882 */ /* 0x000fe40000000000 */
[----:B------:R-:W-:Y:S01]  /*07f0*/  DFMA R16, R2, -UR4, R4 ;  /* 0x8000000402107c2b */ /* 0x000fe20008000004 */
[----:B------:R-:W-:Y:S01]  /*0800*/  UMOV UR4, 0x3b39803f ;  /* 0x3b39803f00047882 */ /* 0x000fe20000000000 */
[----:B------:R-:W-:Y:S02]  /*0810*/  UMOV UR5, 0x3c7abc9e ;  /* 0x3c7abc9e00057882 */ /* 0x000fe40000000000 */
[----:B------:R-:W-:-:S04]  /*0820*/  DMUL R14, R12, R14 ;  /* 0x0000000e0c0e7228 */ /* 0x000fc80000000000 */
[----:B------:R-:W-:-:S04]  /*0830*/  DADD R16, -R10, R16 ;  /* 0x000000000a107229 */ /* 0x000fc80000000110 */
[----:B------:R-:W-:-:S08]  /*0840*/  DFMA R6, R10, R14, R6 ;  /* 0x0000000e0a06722b */ /* 0x000fd00000000006 */
[----:B------:R-:W-:-:S08]  /*0850*/  DADD R6, R6, -R16 ;  /* 0x0000000006067229 */ /* 0x000fd00000000810 */
[----:B------:R-:W-:-:S08]  /*0860*/  DFMA R6, R2, UR4, R6 ;  /* 0x0000000402067c2b */ /* 0x000fd00008000006 */
[----:B------:R-:W-:Y:S01]  /*0870*/  DADD R4, R4, R6 ;  /* 0x0000000004047229 */ /* 0x000fe20000000006 */
[----:B------:R-:W-:Y:S10]  /*0880*/  BRA `(.L_x_4) ;  /* 0x0000000000187947 */ /* 0x000ff40003800000 */
.L_x_3:
[----:B------:R-:W-:Y:S01]  /*0890*/  IMAD.MOV.U32 R2, RZ, RZ, 0x0 ;  /* 0x00000000ff027424 */ /* 0x000fe200078e00ff */
[----:B------:R-:W-:Y:S01]  /*08a0*/  LOP3.LUT P0, RZ, R7, 0x7fffffff, RZ, 0xc0, !PT ;  /* 0x7fffffff07ff7812 */ /* 0x000fe2000780c0ff */
[----:B------:R-:W-:-:S06]  /*08b0*/  IMAD.MOV.U32 R3, RZ, RZ, 0x7ff00000 ;  /* 0x7ff00000ff037424 */ /* 0x000fcc00078e00ff */
[----:B------:R-:W-:-:S10]  /*08c0*/  DFMA R2, R6, R2, +INF ;  /* 0x7ff000000602742b */ /* 0x000fd40000000002 */
[----:B------:R-:W-:Y:S02]  /*08d0*/  FSEL R4, R2, RZ, P0 ;  /* 0x000000ff02047208 */ /* 0x000fe40000000000 */
[----:B------:R-:W-:-:S07]  /*08e0*/  FSEL R5, R3, -QNAN , P0 ;  /* 0xfff0000003057808 */ /* 0x000fce0000000000 */
.L_x_4:
[----:B------:R-:W0:Y:S01]  /*08f0*/  LDC.64 R2, c[0x0][0x398] ;  /* 0x0000e600ff027b82 */ /* 0x000e220000000a00 */
[----:B------:R-:W-:Y:S01]  /*0900*/  DADD R4, R4, 1 ;  /* 0x3ff0000004047429 */ /* 0x000fe20000000000 */
[----:B0-----:R-:W-:-:S06]  /*0910*/  IMAD.WIDE.U32 R2, R0, 0x8, R2 ;  /* 0x0000000800027825 */ /* 0x001fcc00078e0002 */
[----:B------:R-:W-:Y:S01]  /*0920*/  STG.E.64 desc[UR6][R2.64], R4 ;  /* 0x0000000402007986 */ /* 0x000fe2000c101b06 */
[----:B------:R-:W-:Y:S05]  /*0930*/  EXIT ;  /* 0x000000000000794d */ /* 0x000fea0003800000 */
        .weak           $__internal_0_$__cuda_sm20_div_rn_f64_full
        .type           $__internal_0_$__cuda_sm20_div_rn_f64_full,@function
        .size           $__internal_0_$__cuda_sm20_div_rn_f64_full,(.L_x_26 - $__internal_0_$__cuda_sm20_div_rn_f64_full)
$__internal_0_$__cuda_sm20_div_rn_f64_full:
[C---:B------:R-:W-:Y:S01]  /*0940*/  FSETP.GEU.AND P0, PT, |R5|.reuse, 1.469367938527859385e-39, PT ;  /* 0x001000000500780b */ /* 0x040fe20003f0e200 */
[----:B------:R-:W-:Y:S01]  /*0950*/  IMAD.MOV.U32 R8, RZ, RZ, 0x1 ;  /* 0x00000001ff087424 */ /* 0x000fe200078e00ff */
[C---:B------:R-:W-:Y:S01]  /*0960*/  LOP3.LUT R2, R5.reuse, 0x800fffff, RZ, 0xc0, !PT ;  /* 0x800fffff05027812 */ /* 0x040fe200078ec0ff */
[----:B------:R-:W-:Y:S01]  /*0970*/  IMAD.MOV.U32 R11, RZ, RZ, 0x1ca00000 ;  /* 0x1ca00000ff0b7424 */ /* 0x000fe200078e00ff */
[----:B------:R-:W-:Y:S02]  /*0980*/  LOP3.LUT R15, R5, 0x7ff00000, RZ, 0xc0, !PT ;  /* 0x7ff00000050f7812 */ /* 0x000fe400078ec0ff */
[----:B------:R-:W-:Y:S01]  /*0990*/  LOP3.LUT R3, R2, 0x3ff00000, RZ, 0xfc, !PT ;  /* 0x3ff0000002037812 */ /* 0x000fe200078efcff */
[----:B------:R-:W-:Y:S01]  /*09a0*/  IMAD.MOV.U32 R2, RZ, RZ, R4 ;  /* 0x000000ffff027224 */ /* 0x000fe200078e0004 */
[----:B------:R-:W-:-:S04]  /*09b0*/  LOP3.LUT R14, R7, 0x7ff00000, RZ, 0xc0, !PT ;  /* 0x7ff00000070e7812 */ /* 0x000fc800078ec0ff */
[----:B------:R-:W-:Y:S01]  /*09c0*/  ISETP.GE.U32.AND P1, PT, R14, R15, PT ;  /* 0x0000000f0e00720c */ /* 0x000fe20003f26070 */
[----:B------:R-:W-:Y:S01]  /*09d0*/  @!P0 DMUL R2, R4, 8.98846567431157953865e+307 ;  /* 0x7fe0000004028828 */ /* 0x000fe20000000000 */
[----:B------:R-:W-:-:S05]  /*09e0*/  IMAD.MOV.U32 R21, RZ, RZ, R14 ;  /* 0x000000ffff157224 */ /* 0x000fca00078e000e */
[----:B------:R-:W0:Y:S02]  /*09f0*/  MUFU.RCP64H R9, R3 ;  /* 0x0000000300097308 */ /* 0x000e240000001800 */
[----:B0-----:R-:W-:-:S08]  /*0a00*/  DFMA R12, R8, -R2, 1 ;  /* 0x3ff00000080c742b */ /* 0x001fd00000000802 */
[----:B------:R-:W-:-:S08]  /*0a10*/  DFMA R12, R12, R12, R12 ;  /* 0x0000000c0c0c722b */ /* 0x000fd0000000000c */
[----:B------:R-:W-:Y:S01]  /*0a20*/  DFMA R12, R8, R12, R8 ;  /* 0x0000000c080c722b */ /* 0x000fe20000000008 */
[----:B------:R-:W-:Y:S01]  /*0a30*/  SEL R9, R11, 0x63400000, !P1 ;  /* 0x634000000b097807 */ /* 0x000fe20004800000 */
[----:B------:R-:W-:Y:S01]  /*0a40*/  IMAD.MOV.U32 R8, RZ, RZ, R6 ;  /* 0x000000ffff087224 */ /* 0x000fe200078e0006 */
[----:B------:R-:W-:Y:S02]  /*0a50*/  FSETP.GEU.AND P1, PT, |R7|, 1.469367938527859385e-39, PT ;  /* 0x001000000700780b */ /* 0x000fe40003f2e200 */
[----:B------:R-:W-:-:S03]  /*0a60*/  LOP3.LUT R9, R9, 0x800fffff, R7, 0xf8, !PT ;  /* 0x800fffff09097812 */ /* 0x000fc600078ef807 */
[----:B------:R-:W-:-:S08]  /*0a70*/  DFMA R16, R12, -R2, 1 ;  /* 0x3ff000000c10742b */ /* 0x000fd00000000802 */
[----:B------:R-:W-:Y:S01]  /*0a80*/  DFMA R12, R12, R16, R12 ;  /* 0x000000100c0c722b */ /* 0x000fe2000000000c */
[----:B------:R-:W-:Y:S10]  /*0a90*/  @P1 BRA `(.L_x_5) ;  /* 0x0000000000201947 */ /* 0x000ff40003800000 */
[----:B------:R-:W-:Y:S01]  /*0aa0*/  LOP3.LUT R17, R5, 0x7ff00000, RZ, 0xc0, !PT ;  /* 0x7ff0000005117812 */ /* 0x000fe200078ec0ff */
[----:B------:R-:W-:-:S03]  /*0ab0*/  IMAD.MOV.U32 R16, RZ, RZ, RZ ;  /* 0x000000ffff107224 */ /* 0x000fc600078e00ff */
[----:B------:R-:W-:-:S04]  /*0ac0*/  ISETP.GE.U32.AND P1, PT, R14, R17, PT ;  /* 0x000000110e00720c */ /* 0x000fc80003f26070 */
[----:B------:R-:W-:-:S04]  /*0ad0*/  SEL R17, R11, 0x63400000, !P1 ;  /* 0x634000000b117807 */ /* 0x000fc80004800000 */
[----:B------:R-:W-:-:S04]  /*0ae0*/  LOP3.LUT R17, R17, 0x80000000, R7, 0xf8, !PT ;  /* 0x8000000011117812 */ /* 0x000fc800078ef807 */
[----:B------:R-:W-:-:S06]  /*0af0*/  LOP3.LUT R17, R17, 0x100000, RZ, 0xfc, !PT ;  /* 0x0010000011117812 */ /* 0x000fcc00078efcff */
[----:B------:R-:W-:-:S10]  /*0b00*/  DFMA R8, R8, 2, -R16 ;  /* 0x400000000808782b */ /* 0x000fd40000000810 */
[----:B------:R-:W-:-:S07]  /*0b10*/  LOP3.LUT R21, R9, 0x7ff00000, RZ, 0xc0, !PT ;  /* 0x7ff0000009157812 */ /* 0x000fce00078ec0ff */
.L_x_5:
[----:B------:R-:W-:Y:S01]  /*0b20*/  IMAD.MOV.U32 R20, RZ, RZ, R15 ;  /* 0x000000ffff147224 */ /* 0x000fe200078e000f */
[----:B------:R-:W-:Y:S01]  /*0b30*/  @!P0 LOP3.LUT R20, R3, 0x7ff00000, RZ, 0xc0, !PT ;  /* 0x7ff0000003148812 */ /* 0x000fe200078ec0ff */
[----:B------:R-:W-:Y:S01]  /*0b40*/  VIADD R15, R21, 0xffffffff ;  /* 0xffffffff150f7836 */ /* 0x000fe20000000000 */
[----:B------:R-:W-:-:S03]  /*0b50*/  DMUL R16, R12, R8 ;  /* 0x000000080c107228 */ /* 0x000fc60000000000 */
[----:B------:R-:W-:Y:S01]  /*0b60*/  VIADD R22, R20, 0xffffffff ;  /* 0xffffffff14167836 */ /* 0x000fe20000000000 */
[----:B------:R-:W-:-:S04]  /*0b70*/  ISETP.GT.U32.AND P0, PT, R15, 0x7feffffe, PT ;  /* 0x7feffffe0f00780c */ /* 0x000fc80003f04070 */
[----:B------:R-:W-:Y:S01]  /*0b80*/  ISETP.GT.U32.OR P0, PT, R22, 0x7feffffe, P0 ;  /* 0x7feffffe1600780c */ /* 0x000fe20000704470 */
[----:B------:R-:W-:-:S08]  /*0b90*/  DFMA R18, R16, -R2, R8 ;  /* 0x800000021012722b */ /* 0x000fd00000000008 */
[----:B------:R-:W-:-:S04]  /*0ba0*/  DFMA R12, R12, R18, R16 ;  /* 0x000000120c0c722b */ /* 0x000fc80000000010 */
[----:B------:R-:W-:Y:S07]  /*0bb0*/  @P0 BRA `(.L_x_6) ;  /* 0x00000000006c0947 */ /* 0x000fee0003800000 */
[----:B------:R-:W-:-:S04]  /*0bc0*/  LOP3.LUT R7, R5, 0x7ff00000, RZ, 0xc0, !PT ;  /* 0x7ff0000005077812 */ /* 0x000fc800078ec0ff */
[CC--:B------:R-:W-:Y:S02]  /*0bd0*/  VIADDMNMX R6, R14.reuse, -R7.reuse, 0xb9600000, !PT ;  /* 0xb96000000e067446 */ /* 0x0c0fe40007800907 */
[----:B------:R-:W-:Y:S02]  /*0be0*/  ISETP.GE.U32.AND P0, PT, R14, R7, PT ;  /* 0x000000070e00720c */ /* 0x000fe40003f06070 */
[----:B------:R-:W-:Y:S02]  /*0bf0*/  VIMNMX R6, PT, PT, R6, 0x46a00000, PT ;  /* 0x46a0000006067848 */ /* 0x000fe40003fe0100 */
[----:B------:R-:W-:-:S05]  /*0c00*/  SEL R11, R11, 0x63400000, !P0 ;  /* 0x634000000b0b7807 */ /* 0x000fca0004000000 */
[----:B------:R-:W-:Y:S02]  /*0c10*/  IMAD.IADD R11, R6, 0x1, -R11 ;  /* 0x00000001060b7824 */ /* 0x000fe400078e0a0b */
[----:B------:R-:W-:Y:S02]  /*0c20*/  IMAD.MOV.U32 R6, RZ, RZ, RZ ;  /* 0x000000ffff067224 */ /* 0x000fe400078e00ff */
[----:B------:R-:W-:-:S06]  /*0c30*/  VIADD R7, R11, 0x7fe00000 ;  /* 0x7fe000000b077836 */ /* 0x000fcc0000000000 */
[----:B------:R-:W-:-:S10]  /*0c40*/  DMUL R14, R12, R6 ;  /* 0x000000060c0e7228 */ /* 0x000fd40000000000 */
[----:B------:R-:W-:-:S13]  /*0c50*/  FSETP.GTU.AND P0, PT, |R15|, 1.469367938527859385e-39, PT ;  /* 0x001000000f00780b */ /* 0x000fda0003f0c200 */
[----:B------:R-:W-:Y:S05]  /*0c60*/  @P0 BRA `(.L_x_7) ;  /* 0x0000000000940947 */ /* 0x000fea0003800000 */
[----:B------:R-:W-:Y:S01]  /*0c70*/  DFMA R2, R12, -R2, R8 ;  /* 0x800000020c02722b */ /* 0x000fe20000000008 */
[----:B------:R-:W-:-:S09]  /*0c80*/  IMAD.MOV.U32 R6, RZ, RZ, RZ ;  /* 0x000000ffff067224 */ /* 0x000fd200078e00ff */
[C---:B------:R-:W-:Y:S02]  /*0c90*/  FSETP.NEU.AND P0, PT, R3.reuse, RZ, PT ;  /* 0x000000ff0300720b */ /* 0x040fe40003f0d000 */
[----:B------:R-:W-:-:S04]  /*0ca0*/  LOP3.LUT R5, R3, 0x80000000, R5, 0x48, !PT ;  /* 0x8000000003057812 */ /* 0x000fc800078e4805 */
[----:B------:R-:W-:-:S07]  /*0cb0*/  LOP3.LUT R7, R5, R7, RZ, 0xfc, !PT ;  /* 0x0000000705077212 */ /* 0x000fce00078efcff */
[----:B------:R-:W-:Y:S05]  /*0cc0*/  @!P0 BRA `(.L_x_7) ;  /* 0x00000000007c8947 */ /* 0x000fea0003800000 */
[----:B------:R-:W-:Y:S01]  /*0cd0*/  IMAD.MOV R3, RZ, RZ, -R11 ;  /* 0x000000ffff037224 */ /* 0x000fe200078e0a0b */
[----:B------:R-:W-:Y:S01]  /*0ce0*/  DMUL.RP R6, R12, R6 ;  /* 0x000000060c067228 */ /* 0x000fe20000008000 */
[----:B------:R-:W-:Y:S01]  /*0cf0*/  IMAD.MOV.U32 R2, RZ, RZ, RZ ;  /* 0x000000ffff027224 */ /* 0x000fe200078e00ff */
[----:B------:R-:W-:-:S05]  /*0d00*/  IADD3 R11, PT, PT, -R11, -0x43300000, RZ ;  /* 0xbcd000000b0b7810 */ /* 0x000fca0007ffe1ff */
[----:B------:R-:W-:-:S03]  /*0d10*/  DFMA R2, R14, -R2, R12 ;  /* 0x800000020e02722b */ /* 0x000fc6000000000c */
[----:B------:R-:W-:-:S07]  /*0d20*/  LOP3.LUT R5, R7, R5, RZ, 0x3c, !PT ;  /* 0x0000000507057212 */ /* 0x000fce00078e3cff */
[----:B------:R-:W-:-:S04]  /*0d30*/  FSETP.NEU.AND P0, PT, |R3|, R11, PT ;  /* 0x0000000b0300720b */ /* 0x000fc80003f0d200 */
[----:B------:R-:W-:Y:S02]  /*0d40*/  FSEL R14, R6, R14, !P0 ;  /* 0x0000000e060e7208 */ /* 0x000fe40004000000 */
[----:B------:R-:W-:Y:S01]  /*0d50*/  FSEL R15, R5, R15, !P0 ;  /* 0x0000000f050f7208 */ /* 0x000fe20004000000 */
[----:B------:R-:W-:Y:S06]  /*0d60*/  BRA `(.L_x_7) ;  /* 0x0000000000547947 */ /* 0x000fec0003800000 */
.L_x_6:
[----:B------:R-:W-:-:S14]  /*0d70*/  DSETP.NAN.AND P0, PT, R6, R6, PT ;  /* 0x000000060600722a */ /* 0x000fdc0003f08000 */
[----:B------:R-:W-:Y:S05]  /*0d80*/  @P0 BRA `(.L_x_8) ;  /* 0x0000000000440947 */ /* 0x000fea0003800000 */
[----:B------:R-:W-:-:S14]  /*0d90*/  DSETP.NAN.AND P0, PT, R4, R4, PT ;  /* 0x000000040400722a */ /* 0x000fdc0003f08000 */
[----:B------:R-:W-:Y:S05]  /*0da0*/  @P0 BRA `(.L_x_9) ;  /* 0x0000000000300947 */ /* 0x000fea0003800000 */
[----:B------:R-:W-:Y:S01]  /*0db0*/  ISETP.NE.AND P0, PT, R21, R20, PT ;  /* 0x000000141500720c */ /* 0x000fe20003f05270 */
[----:B------:R-:W-:Y:S02]  /*0dc0*/  IMAD.MOV.U32 R14, RZ, RZ, 0x0 ;  /* 0x00000000ff0e7424 */ /* 0x000fe400078e00ff */
[----:B------:R-:W-:-:S10]  /*0dd0*/  IMAD.MOV.U32 R15, RZ, RZ, -0x80000 ;  /* 0xfff80000ff0f7424 */ /* 0x000fd400078e00ff */
[----:B------:R-:W-:Y:S05]  /*0de0*/  @!P0 BRA `(.L_x_7) ;  /* 0x0000000000348947 */ /* 0x000fea0003800000 */
[----:B------:R-:W-:Y:S02]  /*0df0*/  ISETP.NE.AND P0, PT, R21, 0x7ff00000, PT ;  /* 0x7ff000001500780c */ /* 0x000fe40003f05270 */
[----:B------:R-:W-:Y:S02]  /*0e00*/  LOP3.LUT R15, R7, 0x80000000, R5, 0x48, !PT ;  /* 0x80000000070f7812 */ /* 0x000fe400078e4805 */
[----:B------:R-:W-:-:S13]  /*0e10*/  ISETP.EQ.OR P0, PT, R20, RZ, !P0 ;  /* 0x000000ff1400720c */ /* 0x000fda0004702670 */
[----:B------:R-:W-:Y:S01]  /*0e20*/  @P0 LOP3.LUT R2, R15, 0x7ff00000, RZ, 0xfc, !PT ;  /* 0x7ff000000f020812 */ /* 0x000fe200078efcff */
[----:B------:R-:W-:Y:S02]  /*0e30*/  @!P0 IMAD.MOV.U32 R14, RZ, RZ, RZ ;  /* 0x000000ffff0e8224 */ /* 0x000fe400078e00ff */
[----:B------:R-:W-:Y:S02]  /*0e40*/  @P0 IMAD.MOV.U32 R14, RZ, RZ, RZ ;  /* 0x000000ffff0e0224 */ /* 0x000fe400078e00ff */
[----:B------:R-:W-:Y:S01]  /*0e50*/  @P0 IMAD.MOV.U32 R15, RZ, RZ, R2 ;  /* 0x000000ffff0f0224 */ /* 0x000fe200078e0002 */
[----:B------:R-:W-:Y:S06]  /*0e60*/  BRA `(.L_x_7) ;  /* 0x0000000000147947 */ /* 0x000fec0003800000 */
.L_x_9:
[----:B------:R-:W-:Y:S01]  /*0e70*/  LOP3.LUT R15, R5, 0x80000, RZ, 0xfc, !PT ;  /* 0x00080000050f7812 */ /* 0x000fe200078efcff */
[----:B------:R-:W-:Y:S01]  /*0e80*/  IMAD.MOV.U32 R14, RZ, RZ, R4 ;  /* 0x000000ffff0e7224 */ /* 0x000fe200078e0004 */
[----:B------:R-:W-:Y:S06]  /*0e90*/  BRA `(.L_x_7) ;  /* 0x0000000000087947 */ /* 0x000fec0003800000 */
.L_x_8:
[----:B------:R-:W-:Y:S01]  /*0ea0*/  LOP3.LUT R15, R7, 0x80000, RZ, 0xfc, !PT ;  /* 0x00080000070f7812 */ /* 0x000fe200078efcff */
[----:B------:R-:W-:-:S07]  /*0eb0*/  IMAD.MOV.U32 R14, RZ, RZ, R6 ;  /* 0x000000ffff0e7224 */ /* 0x000fce00078e0006 */
.L_x_7:
[----:B------:R-:W-:Y:S02]  /*0ec0*/  IMAD.MOV.U32 R11, RZ, RZ, 0x0 ;  /* 0x00000000ff0b7424 */ /* 0x000fe400078e00ff */
[----:B------:R-:W-:Y:S02]  /*0ed0*/  IMAD.MOV.U32 R2, RZ, RZ, R14 ;  /* 0x000000ffff027224 */ /* 0x000fe400078e000e */
[----:B------:R-:W-:Y:S01]  /*0ee0*/  IMAD.MOV.U32 R3, RZ, RZ, R15 ;  /* 0x000000ffff037224 */ /* 0x000fe200078e000f */
[----:B------:R-:W-:Y:S06]  /*0ef0*/  RET.REL.NODEC R10 `(_Z32invert_document_frequency_kernelPiiiiPd) ;  /* 0xfffffff00a407950 */ /* 0x000fec0003c3ffff */
.L_x_10:
[----:B------:R-:W-:-:S00]  /*0f00*/  BRA `(.L_x_10) ;  /* 0xfffffffc00fc7947 */ /* 0x000fc0000383ffff */
[----:B------:R-:W-:-:S00]  /*0f10*/  NOP ;  /* 0x0000000000007918 */ /* 0x000fc00000000000 */
        /* <DEDUP_REMOVED lines=14> */
.L_x_26:


//--------------------- .text._Z21term_frequency_kernelPiiiPd --------------------------
	.section	.text._Z21term_frequency_kernelPiiiPd,"ax",@progbits
	.align	128
        .global         _Z21term_frequency_kernelPiiiPd
        .type           _Z21term_frequency_kernelPiiiPd,@function
        .size           _Z21term_frequency_kernelPiiiPd,(.L_x_27 - _Z21term_frequency_kernelPiiiPd)
        .other          _Z21term_frequency_kernelPiiiPd,@"STO_CUDA_ENTRY STV_DEFAULT"
_Z21term_frequency_kernelPiiiPd:
.text._Z21term_frequency_kernelPiiiPd:
[----:B------:R-:W-:Y:S01]  /*0000*/  LDC R1, c[0x0][0x37c] ;  /* 0x0000df00ff017b82 */ /* 0x000fe20000000800 */
[----:B------:R-:W0:Y:S01]  /*0010*/  S2R R8, SR_TID.X ;  /* 0x0000000000087919 */ /* 0x000e220000002100 */
[----:B------:R-:W0:Y:S02]  /*0020*/  LDCU UR6, c[0x0][0x38c] ;  /* 0x00007180ff0677ac */ /* 0x000e240008000800 */
[----:B0-----:R-:W-:-:S13]  /*0030*/  ISETP.GE.AND P0, PT, R8, UR6, PT ;  /* 0x0000000608007c0c */ /* 0x001fda000bf06270 */
[----:B------:R-:W-:Y:S05]  /*0040*/  @P0 EXIT ;  /* 0x000000000000094d */ /* 0x000fea0003800000 */
[----:B------:R-:W0:Y:S01]  /*0050*/  S2R R5, SR_CTAID.X ;  /* 0x0000000000057919 */ /* 0x000e220000002500 */
[----:B------:R-:W1:Y:S01]  /*0060*/  LDC.64 R2, c[0x0][0x380] ;  /* 0x0000e000ff027b82 */ /* 0x000e620000000a00 */
[----:B------:R-:W2:Y:S01]  /*0070*/  LDCU.64 UR8, c[0x0][0x358] ;  /* 0x00006b00ff0877ac */ /* 0x000ea20008000a00 */
[----:B0-----:R-:W-:-:S04]  /*0080*/  IMAD R0, R5, UR6, R8 ;  /* 0x0000000605007c24 */ /* 0x001fc8000f8e0208 */
[----:B-1----:R-:W-:-:S05]  /*0090*/  IMAD.WIDE.U32 R2, R0, 0x4, R2 ;  /* 0x0000000400027825 */ /* 0x002fca00078e0002 */
[----:B--2---:R-:W2:Y:S01]  /*00a0*/  LDG.E R4, desc[UR8][R2.64] ;  /* 0x0000000802047981 */ /* 0x004ea2000c1e1900 */
[----:B------:R-:W0:Y:S01]  /*00b0*/  S2UR UR5, SR_CgaCtaId ;  /* 0x00000000000579c3 */ /* 0x000e220000008800 */
[----:B------:R-:W-:Y:S01]  /*00c0*/  UMOV UR4, 0x400 ;  /* 0x0000040000047882 */ /* 0x000fe20000000000 */
[----:B------:R-:W-:Y:S02]  /*00d0*/  UISETP.GE.U32.AND UP0, UPT, UR6, 0x2, UPT ;  /* 0x000000020600788c */ /* 0x000fe4000bf06070 */
[----:B0-----:R-:W-:-:S06]  /*00e0*/  ULEA UR4, UR5, UR4, 0x18 ;  /* 0x0000000405047291 */ /* 0x001fcc000f8ec0ff */
[----:B------:R-:W-:-:S05]  /*00f0*/  LEA R5, R8, UR4, 0x2 ;  /* 0x0000000408057c11 */ /* 0x000fca000f8e10ff */
[----:B--2---:R0:W-:Y:S01]  /*0100*/  STS [R5], R4 ;  /* 0x0000000405007388 */ /* 0x0041e20000000800 */
[----:B------:R-:W-:Y:S06]  /*0110*/  BAR.SYNC.DEFER_BLOCKING 0x0 ;  /* 0x0000000000007b1d */ /* 0x000fec0000010000 */
[----:B------:R-:W-:Y:S05]  /*0120*/  BRA.U !UP0, `(.L_x_11) ;  /* 0x0000000108407547 */ /* 0x000fea000b800000 */
[----:B------:R-:W1:Y:S01]  /*0130*/  LDCU UR7, c[0x0][0x38c] ;  /* 0x00007180ff0777ac */ /* 0x000e620008000800 */
[----:B------:R-:W-:-:S05]  /*0140*/  UMOV UR5, 0x1 ;  /* 0x0000000100057882 */ /* 0x000fca0000000000 */
.L_x_12:
[----:B------:R-:W-:-:S04]  /*0150*/  USHF.L.U32 UR6, UR5, 0x1, URZ ;  /* 0x0000000105067899 */ /* 0x000fc800080006ff */
[----:B-1----:R-:W-:Y:S02]  /*0160*/  UISETP.GE.AND UP0, UPT, UR6, UR7, UPT ;  /* 0x000000070600728c */ /* 0x002fe4000bf06270 */
[----:B0-2---:R-:W-:-:S05]  /*0170*/  IMAD R5, R8, UR6, RZ ;  /* 0x0000000608057c24 */ /* 0x005fca000f8e02ff */
[----:B------:R-:W-:-:S13]  /*0180*/  ISETP.GE.AND P0, PT, R5, UR7, PT ;  /* 0x0000000705007c0c */ /* 0x000fda000bf06270 */
[C---:B------:R-:W-:Y:S01]  /*0190*/  @!P0 VIADD R4, R5.reuse, UR5 ;  /* 0x0000000505048c36 */ /* 0x040fe20008000000 */
[----:B------:R-:W-:Y:S01]  /*01a0*/  @!P0 LEA R5, R5, UR4, 0x2 ;  /* 0x0000000405058c11 */ /* 0x000fe2000f8e10ff */
[----:B------:R-:W-:-:S03]  /*01b0*/  UMOV UR5, UR6 ;  /* 0x0000000600057c82 */ /* 0x000fc60008000000 */
[----:B------:R-:W-:Y:S01]  /*01c0*/  @!P0 LEA R4, R4, UR4, 0x2 ;  /* 0x0000000404048c11 */ /* 0x000fe2000f8e10ff */
[----:B------:R-:W-:Y:S05]  /*01d0*/  @!P0 LDS R7, [R5] ;  /* 0x0000000005078984 */ /* 0x000fea0000000800 */
[----:B------:R-:W0:Y:S02]  /*01e0*/  @!P0 LDS R4, [R4] ;  /* 0x0000000004048984 */ /* 0x000e240000000800 */
[----:B0-----:R-:W-:-:S05]  /*01f0*/  @!P0 IMAD.IADD R6, R4, 0x1, R7 ;  /* 0x0000000104068824 */ /* 0x001fca00078e0207 */
[----:B------:R2:W-:Y:S01]  /*0200*/  @!P0 STS [R5], R6 ;  /* 0x0000000605008388 */ /* 0x0005e20000000800 */
[----:B------:R-:W-:Y:S06]  /*0210*/  BAR.SYNC.DEFER_BLOCKING 0x0 ;  /* 0x0000000000007b1d */ /* 0x000fec0000010000 */
[----:B------:R-:W-:Y:S05]  /*0220*/  BRA.U !UP0, `(.L_x_12) ;  /* 0xfffffffd08c87547 */ /* 0x000fea000b83ffff */
.L_x_11:
[----:B------:R1:W3:Y:S01]  /*0230*/  LDG.E R12, desc[UR8][R2.64] ;  /* 0x00000008020c7981 */ /* 0x0002e2000c1e1900 */
[----:B------:R-:W4:Y:S01]  /*0240*/  S2UR UR5, SR_CgaCtaId ;  /* 0x00000000000579c3 */ /* 0x000f220000008800 */
[----:B------:R-:W-:Y:S01]  /*0250*/  UMOV UR4, 0x400 ;  /* 0x0000040000047882 */ /* 0x000fe20000000000 */
[----:B--2---:R-:W-:Y:S01]  /*0260*/  IMAD.MOV.U32 R6, RZ, RZ, 0x1 ;  /* 0x00000001ff067424 */ /* 0x004fe200078e00ff */
[----:B------:R-:W-:Y:S01]  /*0270*/  BSSY.RECONVERGENT B0, `(.L_x_13) ;  /* 0x0000014000007945 */ /* 0x000fe20003800200 */
[----:B----4-:R-:W-:-:S09]  /*0280*/  ULEA UR4, UR5, UR4, 0x18 ;  /* 0x0000000405047291 */ /* 0x010fd2000f8ec0ff */
[----:B0-----:R-:W0:Y:S02]  /*0290*/  LDS R4, [UR4] ;  /* 0x00000004ff047984 */ /* 0x001e240008000800 */
[----:B0-----:R-:W0:Y:S08]  /*02a0*/  I2F.F64 R4, R4 ;  /* 0x0000000400047312 */ /* 0x001e300000201c00 */
[----:B0-----:R-:W0:Y:S02]  /*02b0*/  MUFU.RCP64H R7, R5 ;  /* 0x0000000500077308 */ /* 0x001e240000001800 */
[----:B0-----:R-:W-:-:S08]  /*02c0*/  DFMA R8, -R4, R6, 1 ;  /* 0x3ff000000408742b */ /* 0x001fd00000000106 */
[----:B------:R-:W-:-:S08]  /*02d0*/  DFMA R8, R8, R8, R8 ;  /* 0x000000080808722b */ /* 0x000fd00000000008 */
[----:B------:R-:W-:-:S08]  /*02e0*/  DFMA R8, R6, R8, R6 ;  /* 0x000000080608722b */ /* 0x000fd00000000006 */
[----:B-1----:R-:W-:-:S08]  /*02f0*/  DFMA R2, -R4, R8, 1 ;  /* 0x3ff000000402742b */ /* 0x002fd00000000108 */
[----:B------:R-:W-:Y:S01]  /*0300*/  DFMA R2, R8, R2, R8 ;  /* 0x000000020802722b */ /* 0x000fe20000000008 */
[----:B---3--:R-:W0:Y:S07]  /*0310*/  I2F.F64 R6, R12 ;  /* 0x0000000c00067312 */ /* 0x008e2e0000201c00 */
[----:B0-----:R-:W-:Y:S01]  /*0320*/  DMUL R8, R6, R2 ;  /* 0x0000000206087228 */ /* 0x001fe20000000000 */
[----:B------:R-:W-:-:S07]  /*0330*/  FSETP.GEU.AND P1, PT, |R7|, 6.5827683646048100446e-37, PT ;  /* 0x036000000700780b */ /* 0x000fce0003f2e200 */
[----:B------:R-:W-:-:S08]  /*0340*/  DFMA R10, -R4, R8, R6 ;  /* 0x00000008040a722b */ /* 0x000fd00000000106 */
[----:B------:R-:W-:-:S10]  /*0350*/  DFMA R2, R2, R10, R8 ;  /* 0x0000000a0202722b */ /* 0x000fd40000000008 */
[----:B------:R-:W-:-:S05]  /*0360*/  FFMA R8, RZ, R5, R3 ;  /* 0x00000005ff087223 */ /* 0x000fca0000000003 */
[----:B------:R-:W-:-:S13]  /*0370*/  FSETP.GT.AND P0, PT, |R8|, 1.469367938527859385e-39, PT ;  /* 0x001000000800780b */ /* 0x000fda0003f04200 */
[----:B------:R-:W-:Y:S05]  /*0380*/  @P0 BRA P1, `(.L_x_14) ;  /* 0x0000000000080947 */ /* 0x000fea0000800000 */
[----:B------:R-:W-:-:S07]  /*0390*/  MOV R10, 0x3b0 ;  /* 0x000003b0000a7802 */ /* 0x000fce0000000f00 */
[----:B------:R-:W-:Y:S05]  /*03a0*/  CALL.REL.NOINC `($__internal_1_$__cuda_sm20_div_rn_f64_full) ;  /* 0x0000000000147944 */ /* 0x000fea0003c00000 */
.L_x_14:
[----:B------:R-:W-:Y:S05]  /*03b0*/  BSYNC.RECONVERGENT B0 ;  /* 0x0000000000007941 */ /* 0x000fea0003800200 */
.L_x_13:
[----:B------:R-:W0:Y:S02]  /*03c0*/  LDC.64 R4, c[0x0][0x390] ;  /* 0x0000e400ff047b82 */ /* 0x000e240000000a00 */
[----:B0-----:R-:W-:-:S05]  /*03d0*/  IMAD.WIDE.U32 R4, R0, 0x8, R4 ;  /* 0x0000000800047825 */ /* 0x001fca00078e0004 */
[----:B------:R-:W-:Y:S01]  /*03e0*/  STG.E.64 desc[UR8][R4.64], R2 ;  /* 0x0000000204007986 */ /* 0x000fe2000c101b08 */
[----:B------:R-:W-:Y:S05]  /*03f0*/  EXIT ;  /* 0x000000000000794d */ /* 0x000fea0003800000 */
        .weak           $__internal_1_$__cuda_sm20_div_rn_f64_full
        .type           $__internal_1_$__cuda_sm20_div_rn_f64_full,@function
        .size           $__internal_1_$__cuda_sm20_div_rn_f64_full,(.L_x_27 - $__internal_1_$__cuda_sm20_div_rn_f64_full)
$__internal_1_$__cuda_sm20_div_rn_f64_full:
[C---:B------:R-:W-:Y:S01]  /*0400*/  FSETP.GEU.AND P0, PT, |R5|.reuse, 1.469367938527859385e-39, PT ;  /* 0x001000000500780b */ /* 0x040fe20003f0e200 */
[----:B------:R-:W-:Y:S01]  /*0410*/  IMAD.MOV.U32 R16, RZ, RZ, 0x1 ;  /* 0x00000001ff107424 */ /* 0x000fe200078e00ff */
[----:B------:R-:W-:Y:S01]  /*0420*/  LOP3.LUT R2, R5, 0x800fffff, RZ, 0xc0, !PT ;  /* 0x800fffff05027812 */ /* 0x000fe200078ec0ff */
[----:B------:R-:W-:Y:S01]  /*0430*/  BSSY.RECONVERGENT B1, `(.L_x_15) ;  /* 0x0000055000017945 */ /* 0x000fe20003800200 */
[C---:B------:R-:W-:Y:S02]  /*0440*/  FSETP.GEU.AND P2, PT, |R7|.reuse, 1.469367938527859385e-39, PT ;  /* 0x001000000700780b */ /* 0x040fe40003f4e200 */
[----:B------:R-:W-:Y:S01]  /*0450*/  LOP3.LUT R3, R2, 0x3ff00000, RZ, 0xfc, !PT ;  /* 0x3ff0000002037812 */ /* 0x000fe200078efcff */
[----:B------:R-:W-:Y:S01]  /*0460*/  IMAD.MOV.U32 R2, RZ, RZ, R4 ;  /* 0x000000ffff027224 */ /* 0x000fe200078e0004 */
[----:B------:R-:W-:Y:S02]  /*0470*/  LOP3.LUT R11, R7, 0x7ff00000, RZ, 0xc0, !PT ;  /* 0x7ff00000070b7812 */ /* 0x000fe400078ec0ff */
[----:B------:R-:W-:-:S03]  /*0480*/  LOP3.LUT R14, R5, 0x7ff00000, RZ, 0xc0, !PT ;  /* 0x7ff00000050e7812 */ /* 0x000fc600078ec0ff */
[----:B------:R-:W-:Y:S01]  /*0490*/  @!P0 DMUL R2, R4, 8.98846567431157953865e+307 ;  /* 0x7fe0000004028828 */ /* 0x000fe20000000000 */
[----:B------:R-:W-:-:S03]  /*04a0*/  ISETP.GE.U32.AND P1, PT, R11, R14, PT ;  /* 0x0000000e0b00720c */ /* 0x000fc60003f26070 */
[----:B------:R-:W-:Y:S01]  /*04b0*/  @!P2 LOP3.LUT R12, R5, 0x7ff00000, RZ, 0xc0, !PT ;  /* 0x7ff00000050ca812 */ /* 0x000fe200078ec0ff */
[----:B------:R-:W-:Y:S01]  /*04c0*/  @!P2 IMAD.MOV.U32 R18, RZ, RZ, RZ ;  /* 0x000000ffff12a224 */ /* 0x000fe200078e00ff */
[----:B------:R-:W0:Y:S02]  /*04d0*/  MUFU.RCP64H R17, R3 ;  /* 0x0000000300117308 */ /* 0x000e240000001800 */
[----:B------:R-:W-:Y:S01]  /*04e0*/  @!P2 ISETP.GE.U32.AND P3, PT, R11, R12, PT ;  /* 0x0000000c0b00a20c */ /* 0x000fe20003f66070 */
[----:B------:R-:W-:-:S05]  /*04f0*/  IMAD.MOV.U32 R12, RZ, RZ, 0x1ca00000 ;  /* 0x1ca00000ff0c7424 */ /* 0x000fca00078e00ff */
[----:B------:R-:W-:-:S04]  /*0500*/  @!P2 SEL R13, R12, 0x63400000, !P3 ;  /* 0x634000000c0da807 */ /* 0x000fc80005800000 */
[----:B------:R-:W-:-:S04]  /*0510*/  @!P2 LOP3.LUT R13, R13, 0x80000000, R7, 0xf8, !PT ;  /* 0x800000000d0da812 */ /* 0x000fc800078ef807 */
[----:B------:R-:W-:Y:S01]  /*0520*/  @!P2 LOP3.LUT R19, R13, 0x100000, RZ, 0xfc, !PT ;  /* 0x001000000d13a812 */ /* 0x000fe200078efcff */
[----:B0-----:R-:W-:-:S08]  /*0530*/  DFMA R8, R16, -R2, 1 ;  /* 0x3ff000001008742b */ /* 0x001fd00000000802 */
[----:B------:R-:W-:-:S08]  /*0540*/  DFMA R8, R8, R8, R8 ;  /* 0x000000080808722b */ /* 0x000fd00000000008 */
[----:B------:R-:W-:Y:S01]  /*0550*/  DFMA R16, R16, R8, R16 ;  /* 0x000000081010722b */ /* 0x000fe20000000010 */
[----:B------:R-:W-:Y:S01]  /*0560*/  SEL R9, R12, 0x63400000, !P1 ;  /* 0x634000000c097807 */ /* 0x000fe20004800000 */
[----:B------:R-:W-:-:S03]  /*0570*/  IMAD.MOV.U32 R8, RZ, RZ, R6 ;  /* 0x000000ffff087224 */ /* 0x000fc600078e0006 */
[----:B------:R-:W-:-:S03]  /*0580*/  LOP3.LUT R9, R9, 0x800fffff, R7, 0xf8, !PT ;  /* 0x800fffff09097812 */ /* 0x000fc600078ef807 */
[----:B------:R-:W-:-:S03]  /*0590*/  DFMA R20, R16, -R2, 1 ;  /* 0x3ff000001014742b */ /* 0x000fc60000000802 */
[----:B------:R-:W-:-:S05]  /*05a0*/  @!P2 DFMA R8, R8, 2, -R18 ;  /* 0x400000000808a82b */ /* 0x000fca0000000812 */
[----:B------:R-:W-:Y:S01]  /*05b0*/  DFMA R16, R16, R20, R16 ;  /* 0x000000141010722b */ /* 0x000fe20000000010 */
[----:B------:R-:W-:Y:S02]  /*05c0*/  IMAD.MOV.U32 R21, RZ, RZ, R11 ;  /* 0x000000ffff157224 */ /* 0x000fe400078e000b */
[----:B------:R-:W-:Y:S01]  /*05d0*/  IMAD.MOV.U32 R20, RZ, RZ, R14 ;  /* 0x000000ffff147224 */ /* 0x000fe200078e000e */
[----:B------:R-:W-:Y:S02]  /*05e0*/  @!P0 LOP3.LUT R20, R3, 0x7ff00000, RZ, 0xc0, !PT ;  /* 0x7ff0000003148812 */ /* 0x000fe400078ec0ff */
[----:B------:R-:W-:Y:S02]  /*05f0*/  @!P2 LOP3.LUT R21, R9, 0x7ff00000, RZ, 0xc0, !PT ;  /* 0x7ff000000915a812 */ /* 0x000fe400078ec0ff */
[----:B------:R-:W-:Y:S01]  /*0600*/  DMUL R18, R16, R8 ;  /* 0x0000000810127228 */ /* 0x000fe20000000000 */
[----:B------:R-:W-:Y:S02]  /*0610*/  VIADD R22, R20, 0xffffffff ;  /* 0xffffffff14167836 */ /* 0x000fe40000000000 */
[----:B------:R-:W-:-:S05]  /*0620*/  VIADD R13, R21, 0xffffffff ;  /* 0xffffffff150d7836 */ /* 0x000fca0000000000 */
[----:B------:R-:W-:Y:S01]  /*0630*/  DFMA R14, R18, -R2, R8 ;  /* 0x80000002120e722b */ /* 0x000fe20000000008 */
[----:B------:R-:W-:-:S04]  /*0640*/  ISETP.GT.U32.AND P0, PT, R13, 0x7feffffe, PT ;  /* 0x7feffffe0d00780c */ /* 0x000fc80003f04070 */
[----:B------:R-:W-:-:S03]  /*0650*/  ISETP.GT.U32.OR P0, PT, R22, 0x7feffffe, P0 ;  /* 0x7feffffe1600780c */ /* 0x000fc60000704470 */
[----:B------:R-:W-:-:S10]  /*0660*/  DFMA R14, R16, R14, R18 ;  /* 0x0000000e100e722b */ /* 0x000fd40000000012 */
[----:B------:R-:W-:Y:S05]  /*0670*/  @P0 BRA `(.L_x_16) ;  /* 0x00000000006c0947 */ /* 0x000fea0003800000 */
        /* <DEDUP_REMOVED lines=27> */
.L_x_16:
        /* <DEDUP_REMOVED lines=16> */
.L_x_19:
[----:B------:R-:W-:Y:S01]  /*0930*/  LOP3.LUT R13, R5, 0x80000, RZ, 0xfc, !PT ;  /* 0x00080000050d7812 */ /* 0x000fe200078efcff */
[----:B------:R-:W-:Y:S01]  /*0940*/  IMAD.MOV.U32 R12, RZ, RZ, R4 ;  /* 0x000000ffff0c7224 */ /* 0x000fe200078e0004 */
[----:B------:R-:W-:Y:S06]  /*0950*/  BRA `(.L_x_17) ;  /* 0x0000000000087947 */ /* 0x000fec0003800000 */
.L_x_18:
[----:B------:R-:W-:Y:S01]  /*0960*/  LOP3.LUT R13, R7, 0x80000, RZ, 0xfc, !PT ;  /* 0x00080000070d7812 */ /* 0x000fe200078efcff */
[----:B------:R-:W-:-:S07]  /*0970*/  IMAD.MOV.U32 R12, RZ, RZ, R6 ;  /* 0x000000ffff0c7224 */ /* 0x000fce00078e0006 */
.L_x_17:
[----:B------:R-:W-:Y:S05]  /*0980*/  BSYNC.RECONVERGENT B1 ;  /* 0x0000000000017941 */ /* 0x000fea0003800200 */
.L_x_15:
[----:B------:R-:W-:Y:S02]  /*0990*/  IMAD.MOV.U32 R11, RZ, RZ, 0x0 ;  /* 0x00000000ff0b7424 */ /* 0x000fe400078e00ff */
[----:B------:R-:W-:Y:S02]  /*09a0*/  IMAD.MOV.U32 R2, RZ, RZ, R12 ;  /* 0x000000ffff027224 */ /* 0x000fe400078e000c */
[----:B------:R-:W-:Y:S01]  /*09b0*/  IMAD.MOV.U32 R3, RZ, RZ, R13 ;  /* 0x000000ffff037224 */ /* 0x000fe200078e000d */
[----:B------:R-:W-:Y:S06]  /*09c0*/  RET.REL.NODEC R10 `(_Z21term_frequency_kernelPiiiPd) ;  /* 0xfffffff40a8c7950 */ /* 0x000fec0003c3ffff */
.L_x_20:
        /* <DEDUP_REMOVED lines=11> */
.L_x_27:


//--------------------- .text._Z22find_vocab_size_kernelPiS_mm --------------------------
	.section	.text._Z22find_vocab_size_kernelPiS_mm,"ax",@progbits
	.align	128
        .global         _Z22find_vocab_size_kernelPiS_mm
        .type           _Z22find_vocab_size_kernelPiS_mm,@function
        .size           _Z22find_vocab_size_kernelPiS_mm,(.L_x_30 - _Z22find_vocab_size_kernelPiS_mm)
        .other          _Z22find_vocab_size_kernelPiS_mm,@"STO_CUDA_ENTRY STV_DEFAULT"
_Z22find_vocab_size_kernelPiS_mm:
.text._Z22find_vocab_size_kernelPiS_mm:
[----:B------:R-:W-:Y:S01]  /*0000*/  LDC R1, c[0x0][0x37c] ;  /* 0x0000df00ff017b82 */ /* 0x000fe20000000800 */
[----:B------:R-:W0:Y:S01]  /*0010*/  S2R R7, SR_CTAID.X ;  /* 0x0000000000077919 */ /* 0x000e220000002500 */
[----:B------:R-:W1:Y:S01]  /*0020*/  LDCU.128 UR8, c[0x0][0x390] ;  /* 0x00007200ff0877ac */ /* 0x000e620008000c00 */
[----:B------:R-:W0:Y:S01]  /*0030*/  S2R R6, SR_TID.X ;  /* 0x0000000000067919 */ /* 0x000e220000002100 */
[----:B------:R-:W2:Y:S01]  /*0040*/  LDCU UR12, c[0x0][0x360] ;  /* 0x00006c00ff0c77ac */ /* 0x000ea20008000800 */
[----:B-1----:R-:W-:Y:S02]  /*0050*/  UIMAD UR6, UR11, UR8, URZ ;  /* 0x000000080b0672a4 */ /* 0x002fe4000f8e02ff */
[----:B------:R-:W-:Y:S02]  /*0060*/  UIMAD.WIDE.U32 UR4, UR10, UR8, URZ ;  /* 0x000000080a0472a5 */ /* 0x000fe4000f8e00ff */
[----:B------:R-:W-:Y:S01]  /*0070*/  UIMAD UR6, UR10, UR9, UR6 ;  /* 0x000000090a0672a4 */ /* 0x000fe2000f8e0206 */
[----:B--2---:R-:W-:-:S03]  /*0080*/  IMAD.U32 R4, RZ, RZ, UR12 ;  /* 0x0000000cff047e24 */ /* 0x004fc6000f8e00ff */
[----:B------:R-:W-:-:S06]  /*0090*/  UIADD3 UR5, UPT, UPT, UR5, UR6, URZ ;  /* 0x0000000605057290 */ /* 0x000fcc000fffe0ff */
[----:B------:R-:W-:Y:S01]  /*00a0*/  IMAD.U32 R2, RZ, RZ, UR5 ;  /* 0x00000005ff027e24 */ /* 0x000fe2000f8e00ff */
[----:B------:R-:W1:Y:S01]  /*00b0*/  LDCU.64 UR6, c[0x0][0x358] ;  /* 0x00006b00ff0677ac */ /* 0x000e620008000a00 */
[----:B0-----:R-:W-:-:S05]  /*00c0*/  IMAD R0, R7, UR12, R6 ;  /* 0x0000000c07007c24 */ /* 0x001fca000f8e0206 */
[----:B------:R-:W-:Y:S02]  /*00d0*/  ISETP.LT.U32.AND P0, PT, R0, UR4, PT ;  /* 0x0000000400007c0c */ /* 0x000fe4000bf01070 */
[----:B------:R-:W-:-:S04]  /*00e0*/  SHF.R.S32.HI R3, RZ, 0x1f, R0 ;  /* 0x0000001fff037819 */ /* 0x000fc80000011400 */
[----:B------:R-:W-:-:S13]  /*00f0*/  ISETP.GT.U32.AND.EX P0, PT, R2, R3, PT, P0 ;  /* 0x000000030200720c */ /* 0x000fda0003f04100 */
[----:B-1----:R-:W-:Y:S05]  /*0100*/  @!P0 BRA `(.L_x_21) ;  /* 0x00000000006c8947 */ /* 0x002fea0003800000 */
[----:B------:R-:W0:Y:S02]  /*0110*/  LDCU.64 UR4, c[0x0][0x380] ;  /* 0x00007000ff0477ac */ /* 0x000e240008000a00 */
[----:B0-----:R-:W-:-:S04]  /*0120*/  LEA R2, P0, R0, UR4, 0x2 ;  /* 0x0000000400027c11 */ /* 0x001fc8000f8010ff */
[----:B------:R-:W-:-:S05]  /*0130*/  LEA.HI.X R3, R0, UR5, R3, 0x2, P0 ;  /* 0x0000000500037c11 */ /* 0x000fca00080f1403 */
[----:B------:R-:W2:Y:S01]  /*0140*/  LDG.E R2, desc[UR6][R2.64] ;  /* 0x0000000602027981 */ /* 0x000ea2000c1e1900 */
[----:B------:R-:W0:Y:S01]  /*0150*/  S2UR UR5, SR_CgaCtaId ;  /* 0x00000000000579c3 */ /* 0x000e220000008800 */
[----:B------:R-:W-:Y:S01]  /*0160*/  UMOV UR4, 0x400 ;  /* 0x0000040000047882 */ /* 0x000fe20000000000 */
[----:B------:R-:W-:Y:S01]  /*0170*/  ISETP.GE.U32.AND P0, PT, R4, 0x2, PT ;  /* 0x000000020400780c */ /* 0x000fe20003f06070 */
[----:B0-----:R-:W-:-:S06]  /*0180*/  ULEA UR4, UR5, UR4, 0x18 ;  /* 0x0000000405047291 */ /* 0x001fcc000f8ec0ff */
[----:B------:R-:W-:Y:S01]  /*0190*/  LEA R5, R6, UR4, 0x2 ;  /* 0x0000000406057c11 */ /* 0x000fe2000f8e10ff */
[----:B------:R-:W-:Y:S05]  /*01a0*/  WARPSYNC.ALL ;  /* 0x0000000000007948 */ /* 0x000fea0003800000 */
[----:B--2---:R0:W-:Y:S01]  /*01b0*/  STS [R5], R2 ;  /* 0x0000000205007388 */ /* 0x0041e20000000800 */
[----:B------:R-:W-:Y:S06]  /*01c0*/  BAR.SYNC.DEFER_BLOCKING 0x0 ;  /* 0x0000000000007b1d */ /* 0x000fec0000010000 */
[----:B------:R-:W-:Y:S05]  /*01d0*/  @!P0 BRA `(.L_x_21) ;  /* 0x0000000000388947 */ /* 0x000fea0003800000 */
.L_x_24:
[--C-:B------:R-:W-:Y:S01]  /*01e0*/  IMAD.MOV.U32 R3, RZ, RZ, R4.reuse ;  /* 0x000000ffff037224 */ /* 0x100fe200078e0004 */
[----:B------:R-:W-:Y:S01]  /*01f0*/  SHF.R.U32.HI R4, RZ, 0x1, R4 ;  /* 0x00000001ff047819 */ /* 0x000fe20000011604 */
[----:B------:R-:W-:Y:S03]  /*0200*/  BSSY.RECONVERGENT B0, `(.L_x_22) ;  /* 0x0000008000007945 */ /* 0x000fe60003800200 */
[----:B------:R-:W-:-:S13]  /*0210*/  ISETP.GE.U32.AND P0, PT, R6, R4, PT ;  /* 0x000000040600720c */ /* 0x000fda0003f06070 */
[----:B-1----:R-:W-:Y:S05]  /*0220*/  @P0 BRA `(.L_x_23) ;  /* 0x0000000000140947 */ /* 0x002fea0003800000 */
[----:B0-----:R-:W-:Y:S01]  /*0230*/  IMAD R2, R4, 0x4, R5 ;  /* 0x0000000404027824 */ /* 0x001fe200078e0205 */
[----:B------:R-:W-:Y:S05]  /*0240*/  LDS R0, [R5] ;  /* 0x0000000005007984 */ /* 0x000fea0000000800 */
[----:B------:R-:W0:Y:S02]  /*0250*/  LDS R2, [R2] ;  /* 0x0000000002027984 */ /* 0x000e240000000800 */
[----:B0-----:R-:W-:-:S13]  /*0260*/  ISETP.GE.AND P0, PT, R0, R2, PT ;  /* 0x000000020000720c */ /* 0x001fda0003f06270 */
[----:B------:R1:W-:Y:S02]  /*0270*/  @!P0 STS [R5], R2 ;  /* 0x0000000205008388 */ /* 0x0003e40000000800 */
.L_x_23:
[----:B------:R-:W-:Y:S05]  /*0280*/  BSYNC.RECONVERGENT B0 ;  /* 0x0000000000007941 */ /* 0x000fea0003800200 */
.L_x_22:
[----:B------:R-:W-:Y:S01]  /*0290*/  BAR.SYNC.DEFER_BLOCKING 0x0 ;  /* 0x0000000000007b1d */ /* 0x000fe20000010000 */
[----:B------:R-:W-:-:S13]  /*02a0*/  ISETP.GT.U32.AND P0, PT, R3, 0x3, PT ;  /* 0x000000030300780c */ /* 0x000fda0003f04070 */
[----:B------:R-:W-:Y:S05]  /*02b0*/  @P0 BRA `(.L_x_24) ;  /* 0xfffffffc00c80947 */ /* 0x000fea000383ffff */
.L_x_21:
[----:B------:R-:W-:-:S13]  /*02c0*/  ISETP.NE.AND P0, PT, R6, RZ, PT ;  /* 0x000000ff0600720c */ /* 0x000fda0003f05270 */
[----:B------:R-:W-:Y:S05]  /*02d0*/  @P0 EXIT ;  /* 0x000000000000094d */ /* 0x000fea0003800000 */
[----:B------:R-:W2:Y:S01]  /*02e0*/  S2UR UR5, SR_CgaCtaId ;  /* 0x00000000000579c3 */ /* 0x000ea20000008800 */
[----:B------:R-:W-:-:S07]  /*02f0*/  UMOV UR4, 0x400 ;  /* 0x0000040000047882 */ /* 0x000fce0000000000 */
[----:B01----:R-:W0:Y:S01]  /*0300*/  LDC.64 R2, c[0x0][0x388] ;  /* 0x0000e200ff027b82 */ /* 0x003e220000000a00 */
[----:B--2---:R-:W-:Y:S01]  /*0310*/  ULEA UR4, UR5, UR4, 0x18 ;  /* 0x0000000405047291 */ /* 0x004fe2000f8ec0ff */
[----:B0-----:R-:W-:-:S08]  /*0320*/  IMAD.WIDE.U32 R2, R7, 0x4, R2 ;  /* 0x0000000407027825 */ /* 0x001fd000078e0002 */
[----:B------:R-:W0:Y:S04]  /*0330*/  LDS R5, [UR4] ;  /* 0x00000004ff057984 */ /* 0x000e280008000800 */
[----:B0-----:R-:W-:Y:S01]  /*0340*/  STG.E desc[UR6][R2.64], R5 ;  /* 0x0000000502007986 */ /* 0x001fe2000c101906 */
[----:B------:R-:W-:Y:S05]  /*0350*/  EXIT ;  /* 0x000000000000794d */ /* 0x000fea0003800000 */
.L_x_25:
        /* <DEDUP_REMOVED lines=10> */
.L_x_30:


//--------------------- .nv.shared._Z32invert_document_frequency_kernelPiiiiPd --------------------------
	.section	.nv.shared._Z32invert_document_frequency_kernelPiiiiPd,"aw",@nobits
	.sectionflags	@""
	.align	4
.nv.shared._Z32invert_document_frequency_kernelPiiiiPd:
	.zero		2048


//--------------------- .nv.shared.reserved.0     --------------------------
	.section	.nv.shared.reserved.0,"aw",@nobits
	.weak		__nv_reservedSMEM_offset_0_alias
	.size		__nv_reservedSMEM_offset_0_alias, 0, 64
	.other		__nv_reservedSMEM_offset_0_alias,@"STO_CUDA_RESERVED_SHARED STV_DEFAULT"
__nv_reservedSMEM_offset_0_alias:
	.zero		0
	.zero		64


//--------------------- .nv.shared._Z21term_frequency_kernelPiiiPd --------------------------
	.section	.nv.shared._Z21term_frequency_kernelPiiiPd,"aw",@nobits
	.sectionflags	@""
	.align	4
.nv.shared._Z21term_frequency_kernelPiiiPd:
	.zero		2048


//--------------------- .nv.shared._Z22find_vocab_size_kernelPiS_mm --------------------------
	.section	.nv.shared._Z22find_vocab_size_kernelPiS_mm,"aw",@nobits
	.sectionflags	@""
	.align	4
.nv.shared._Z22find_vocab_size_kernelPiS_mm:
	.zero		2048


//--------------------- .nv.constant0._Z32invert_document_frequency_kernelPiiiiPd --------------------------
	.section	.nv.constant0._Z32invert_document_frequency_kernelPiiiiPd,"a",@progbits
	.sectionflags	@""
	.align	4
.nv.constant0._Z32invert_document_frequency_kernelPiiiiPd:
	.zero		928


//--------------------- .nv.constant0._Z21term_frequency_kernelPiiiPd --------------------------
	.section	.nv.constant0._Z21term_frequency_kernelPiiiPd,"a",@progbits
	.sectionflags	@""
	.align	4
.nv.constant0._Z21term_frequency_kernelPiiiPd:
	.zero		920


//--------------------- .nv.constant0._Z22find_vocab_size_kernelPiS_mm --------------------------
	.section	.nv.constant0._Z22find_vocab_size_kernelPiS_mm,"a",@progbits
	.sectionflags	@""
	.align	4
.nv.constant0._Z22find_vocab_size_kernelPiS_mm:
	.zero		928


//--------------------- SYMBOLS --------------------------

	.type		.nv.reservedSmem.offset0,@object
	.size		.nv.reservedSmem.offset0,0x4
	.type		.nv.reservedSmem.cap,@object
	.size		.nv.reservedSmem.cap,0x4
